# CuTe-DSL kernel — source=cudnn_frontend_dsl family=gemm_swiglu_bs
# config = {"ab_dtype": "Float4E2M1FN", "sf_vec": 32, "vector_f32": false, "mma_mn": [128, 256], "cluster_mn": [1, 1]}


// ===== COMPILED SASS (sm_100a) =====

	.target	sm_100a

	.elftype	@"ET_EXEC"


//--------------------- .note.nv.tkinfo           --------------------------
	.section	.note.nv.tkinfo,"",@"SHT_NOTE"
	.sectionflags	@"SHF_NOTE_NV_TKINFO"
	.tkinfo
        /*0018*/ 	.word	0x00000081
        /*0030*/ 	.string	""
        /*0030*/ 	.string	"ptxas"
        /*0030*/ 	.string	"Cuda compilation tools, release 12.9, V12.9.83"
        /*0030*/ 	.string	"Build system must define TOOLS_VERSION_EXTENDED"
        /*0030*/ 	.string	"-O 3 -arch sm_100a "



//--------------------- .note.nv.cuver            --------------------------
	.section	.note.nv.cuver,"",@"SHT_NOTE"
	.sectionflags	@"SHF_NOTE_NV_CUVER"
        /*0018*/ 	.short	0x0001
        /*001a*/ 	.short	0x0064
        /*001c*/ 	.short	0x0001
        /*001e*/ 	.short	0x0000
        /*0020*/ 	.short	0x0001
        /*0022*/ 	.short	0x0000


//--------------------- .nv.info                  --------------------------
	.section	.nv.info,"",@"SHT_CUDA_INFO"
	.align	4


	//----- nvinfo : EIATTR_REGCOUNT
	.align		4
        /*0000*/ 	.byte	0x04, 0x2f
        /*0002*/ 	.short	(.L_4 - .L_3)
	.align		4
.L_3:
        /*0004*/ 	.word	index@(kernel_cutlass_kernel_cudnngemm_swigludense_blockscaled_gemm_persistent_swiglu_interleaved_quantSm100BlockScaledPersistentDenseGemmKernel_object_at__TiledMMA_ThrLayoutVMNK11110000_Permuta_0)
        /*0008*/ 	.word	0x00000060


	//----- nvinfo : EIATTR_FRAME_SIZE
	.align		4
.L_4:
        /*000c*/ 	.byte	0x04, 0x11
        /*000e*/ 	.short	(.L_6 - .L_5)
	.align		4
.L_5:
        /*0010*/ 	.word	index@($__internal_2_$__cuda_sm10x_tcgen05_guardrail_trap_unallocated_columns_being_dealloced)
        /*0014*/ 	.word	0x00000000


	//----- nvinfo : EIATTR_FRAME_SIZE
	.align		4
.L_6:
        /*0018*/ 	.byte	0x04, 0x11
        /*001a*/ 	.short	(.L_8 - .L_7)
	.align		4
.L_7:
        /*001c*/ 	.word	index@($__internal_1_$__cuda_sm10x_tcgen05_guardrail_trap_phase_invalid_during_alloc)
        /*0020*/ 	.word	0x00000000


	//----- nvinfo : EIATTR_FRAME_SIZE
	.align		4
.L_8:
        /*0024*/ 	.byte	0x04, 0x11
        /*0026*/ 	.short	(.L_10 - .L_9)
	.align		4
.L_9:
        /*0028*/ 	.word	index@($__internal_0_$__cuda_sm10x_tcgen05_guardrail_trap_col_being_dealloced_not_returned_by_alloc)
        /*002c*/ 	.word	0x00000000


	//----- nvinfo : EIATTR_FRAME_SIZE
	.align		4
.L_10:
        /*0030*/ 	.byte	0x04, 0x11
        /*0032*/ 	.short	(.L_12 - .L_11)
	.align		4
.L_11:
        /*0034*/ 	.word	index@(kernel_cutlass_kernel_cudnngemm_swigludense_blockscaled_gemm_persistent_swiglu_interleaved_quantSm100BlockScaledPersistentDenseGemmKernel_object_at__TiledMMA_ThrLayoutVMNK11110000_Permuta_0)
        /*0038*/ 	.word	0x00000000


	//----- nvinfo : EIATTR_MIN_STACK_SIZE
	.align		4
.L_12:
        /*003c*/ 	.byte	0x04, 0x12
        /*003e*/ 	.short	(.L_14 - .L_13)
	.align		4
.L_13:
        /*0040*/ 	.word	index@(kernel_cutlass_kernel_cudnngemm_swigludense_blockscaled_gemm_persistent_swiglu_interleaved_quantSm100BlockScaledPersistentDenseGemmKernel_object_at__TiledMMA_ThrLayoutVMNK11110000_Permuta_0)
        /*0044*/ 	.word	0x00000000
.L_14:


//--------------------- .nv.info.kernel_cutlass_kernel_cudnngemm_swigludense_blockscaled_gemm_persistent_swiglu_interleaved_quantSm100BlockScaledPersistentDenseGemmKernel_object_at__TiledMMA_ThrLayoutVMNK11110000_Permuta_0 --------------------------
	.section	.nv.info.kernel_cutlass_kernel_cudnngemm_swigludense_blockscaled_gemm_persistent_swiglu_interleaved_quantSm100BlockScaledPersistentDenseGemmKernel_object_at__TiledMMA_ThrLayoutVMNK11110000_Permuta_0,"",@"SHT_CUDA_INFO"
	.sectionflags	@""
	.align	4


	//----- nvinfo : EIATTR_CUDA_API_VERSION
	.align		4
        /*0000*/ 	.byte	0x04, 0x37
        /*0002*/ 	.short	(.L_16 - .L_15)
.L_15:
        /*0004*/ 	.word	0x00000081


	//----- nvinfo : EIATTR_KPARAM_INFO
	.align		4
.L_16:
        /*0008*/ 	.byte	0x04, 0x17
        /*000a*/ 	.short	(.L_18 - .L_17)
.L_17:
        /*000c*/ 	.word	0x00000000
        /*0010*/ 	.short	0x000b
        /*0012*/ 	.short	0x0364
        /*0014*/ 	.byte	0x00, 0xf0, 0x11, 0x00


	//----- nvinfo : EIATTR_KPARAM_INFO
	.align		4
.L_18:
        /*0018*/ 	.byte	0x04, 0x17
        /*001a*/ 	.short	(.L_20 - .L_19)
.L_19:
        /*001c*/ 	.word	0x00000000
        /*0020*/ 	.short	0x000a
        /*0022*/ 	.short	0x0358
        /*0024*/ 	.byte	0x00, 0xf0, 0x31, 0x00


	//----- nvinfo : EIATTR_KPARAM_INFO
	.align		4
.L_20:
        /*0028*/ 	.byte	0x04, 0x17
        /*002a*/ 	.short	(.L_22 - .L_21)
.L_21:
        /*002c*/ 	.word	0x00000000
        /*0030*/ 	.short	0x0009
        /*0032*/ 	.short	0x034c
        /*0034*/ 	.byte	0x00, 0xf0, 0x31, 0x00


	//----- nvinfo : EIATTR_KPARAM_INFO
	.align		4
.L_22:
        /*0038*/ 	.byte	0x04, 0x17
        /*003a*/ 	.short	(.L_24 - .L_23)
.L_23:
        /*003c*/ 	.word	0x00000000
        /*0040*/ 	.short	0x0008
        /*0042*/ 	.short	0x0340
        /*0044*/ 	.byte	0x00, 0xf0, 0x31, 0x00


	//----- nvinfo : EIATTR_KPARAM_INFO
	.align		4
.L_24:
        /*0048*/ 	.byte	0x04, 0x17
        /*004a*/ 	.short	(.L_26 - .L_25)
.L_25:
        /*004c*/ 	.word	0x00000000
        /*0050*/ 	.short	0x0007
        /*0052*/ 	.short	0x02c0
        /*0054*/ 	.byte	0x00, 0xf0, 0x01, 0x02


	//----- nvinfo : EIATTR_KPARAM_INFO
	.align		4
.L_26:
        /*0058*/ 	.byte	0x04, 0x17
        /*005a*/ 	.short	(.L_28 - .L_27)
.L_27:
        /*005c*/ 	.word	0x00000000
        /*0060*/ 	.short	0x0006
        /*0062*/ 	.short	0x0240
        /*0064*/ 	.byte	0x00, 0xf0, 0x01, 0x02


	//----- nvinfo : EIATTR_KPARAM_INFO
	.align		4
.L_28:
        /*0068*/ 	.byte	0x04, 0x17
        /*006a*/ 	.short	(.L_30 - .L_29)
.L_29:
        /*006c*/ 	.word	0x00000000
        /*0070*/ 	.short	0x0005
        /*0072*/ 	.short	0x01c0
        /*0074*/ 	.byte	0x00, 0xf0, 0x01, 0x02


	//----- nvinfo : EIATTR_KPARAM_INFO
	.align		4
.L_30:
        /*0078*/ 	.byte	0x04, 0x17
        /*007a*/ 	.short	(.L_32 - .L_31)
.L_31:
        /*007c*/ 	.word	0x00000000
        /*0080*/ 	.short	0x0004
        /*0082*/ 	.short	0x0140
        /*0084*/ 	.byte	0x00, 0xf0, 0x01, 0x02


	//----- nvinfo : EIATTR_KPARAM_INFO
	.align		4
.L_32:
        /*0088*/ 	.byte	0x04, 0x17
        /*008a*/ 	.short	(.L_34 - .L_33)
.L_33:
        /*008c*/ 	.word	0x00000000
        /*0090*/ 	.short	0x0003
        /*0092*/ 	.short	0x00c0
        /*0094*/ 	.byte	0x00, 0xf0, 0x01, 0x02


	//----- nvinfo : EIATTR_KPARAM_INFO
	.align		4
.L_34:
        /*0098*/ 	.byte	0x04, 0x17
        /*009a*/ 	.short	(.L_36 - .L_35)
.L_35:
        /*009c*/ 	.word	0x00000000
        /*00a0*/ 	.short	0x0002
        /*00a2*/ 	.short	0x0040
        /*00a4*/ 	.byte	0x00, 0xf0, 0x01, 0x02


	//----- nvinfo : EIATTR_KPARAM_INFO
	.align		4
.L_36:
        /*00a8*/ 	.byte	0x04, 0x17
        /*00aa*/ 	.short	(.L_38 - .L_37)
.L_37:
        /*00ac*/ 	.word	0x00000000
        /*00b0*/ 	.short	0x0001
        /*00b2*/ 	.short	0x000c
        /*00b4*/ 	.byte	0x00, 0xf0, 0x31, 0x00


	//----- nvinfo : EIATTR_KPARAM_INFO
	.align		4
.L_38:
        /*00b8*/ 	.byte	0x04, 0x17
        /*00ba*/ 	.short	(.L_40 - .L_39)
.L_39:
        /*00bc*/ 	.word	0x00000000
        /*00c0*/ 	.short	0x0000
        /*00c2*/ 	.short	0x0000
        /*00c4*/ 	.byte	0x00, 0xf0, 0x31, 0x00


	//----- nvinfo : EIATTR_AT_ENTRY_FRAGMENTS
	.align		4
.L_40:
        /*00c8*/ 	.byte	0x04, 0x4f
        /*00ca*/ 	.short	(.L_42 - .L_41)


	//   ....[0]....
.L_41:
        /*00cc*/ 	.word	0x00000004


	//----- nvinfo : EIATTR_RESERVED_SMEM_USED
	.align		4
.L_42:
        /*00d0*/ 	.byte	0x01, 0x41
	.zero		2


	//----- nvinfo : EIATTR_SPARSE_MMA_MASK
	.align		4
        /*00d4*/ 	.byte	0x03, 0x50
        /*00d6*/ 	.short	0x0000


	//----- nvinfo : EIATTR_TCGEN05_1CTA_USED
	.align		4
        /*00d8*/ 	.byte	0x01, 0x51
	.zero		2


	//----- nvinfo : EIATTR_MAXREG_COUNT
	.align		4
        /*00dc*/ 	.byte	0x03, 0x1b
        /*00de*/ 	.short	0x00ff


	//----- nvinfo : EIATTR_NUM_BARRIERS
	.align		4
        /*00e0*/ 	.byte	0x02, 0x4c
        /*00e2*/ 	.byte	0x03
	.zero		1


	//----- nvinfo : EIATTR_INT_WARP_WIDE_INSTR_OFFSETS
	.align		4
        /*00e4*/ 	.byte	0x04, 0x31
        /*00e6*/ 	.short	(.L_44 - .L_43)


	//   ....[0]....
.L_43:
        /*00e8*/ 	.word	0x00003bb0


	//   ....[1]....
        /*00ec*/ 	.word	0x00003bf0


	//----- nvinfo : EIATTR_COOP_GROUP_MASK_REGIDS
	.align		4
.L_44:
        /*00f0*/ 	.byte	0x04, 0x29
        /*00f2*/ 	.short	(.L_46 - .L_45)


	//   ....[0]....
.L_45:
        /*00f4*/ 	.word	0xffffffff


	//   ....[1]....
        /*00f8*/ 	.word	0xffffffff


	//   ....[2]....
        /*00fc*/ 	.word	0xffffffff


	//   ....[3]....
        /*0100*/ 	.word	0xffffffff


	//----- nvinfo : EIATTR_COOP_GROUP_INSTR_OFFSETS
	.align		4
.L_46:
        /*0104*/ 	.byte	0x04, 0x28
        /*0106*/ 	.short	(.L_48 - .L_47)


	//   ....[0]....
.L_47:
        /*0108*/ 	.word	0x000017a0


	//   ....[1]....
        /*010c*/ 	.word	0x00001a60


	//   ....[2]....
        /*0110*/ 	.word	0x00003a40


	//   ....[3]....
        /*0114*/ 	.word	0x00003ca0


	//----- nvinfo : EIATTR_VRC_CTA_INIT_COUNT
	.align		4
.L_48:
        /*0118*/ 	.byte	0x02, 0x4a
        /*011a*/ 	.byte	0x80
	.zero		1


	//----- nvinfo : EIATTR_MBARRIER_INSTR_OFFSETS
	.align		4
        /*011c*/ 	.byte	0x04, 0x39
        /*011e*/ 	.short	(.L_50 - .L_49)


	//   ....[0]....
.L_49:
        /*0120*/ 	.word	0x00000300
        /*0124*/ 	.word	0x000000ff
        /*0128*/ 	.word	0x00000000
        /*012c*/ 	.short	0x0100
        /*012e*/ 	.byte	0x05
	.zero		1


	//   ....[1]....
        /*0130*/ 	.word	0x00000310
        /*0134*/ 	.word	0x000000ff
        /*0138*/ 	.word	0x00000008
        /*013c*/ 	.short	0x0100
        /*013e*/ 	.byte	0x05
	.zero		1


	//   ....[2]....
        /*0140*/ 	.word	0x00000320
        /*0144*/ 	.word	0x000000ff
        /*0148*/ 	.word	0x00000010
        /*014c*/ 	.short	0x0100
        /*014e*/ 	.byte	0x05
	.zero		1


	//   ....[3]....
        /*0150*/ 	.word	0x00000330
        /*0154*/ 	.word	0x000000ff
        /*0158*/ 	.word	0x00000018
        /*015c*/ 	.short	0x0100
        /*015e*/ 	.byte	0x05
	.zero		1


	//   ....[4]....
        /*0160*/ 	.word	0x00000340
        /*0164*/ 	.word	0x000000ff
        /*0168*/ 	.word	0x00000020
        /*016c*/ 	.short	0x0100
        /*016e*/ 	.byte	0x05
	.zero		1


	//   ....[5]....
        /*0170*/ 	.word	0x00000350
        /*0174*/ 	.word	0x000000ff
        /*0178*/ 	.word	0x00000028
        /*017c*/ 	.short	0x0100
        /*017e*/ 	.byte	0x05
	.zero		1


	//   ....[6]....
        /*0180*/ 	.word	0x00000710
        /*0184*/ 	.word	0x000000ff
        /*0188*/ 	.word	0x00000010
        /*018c*/ 	.short	0x010a
        /*018e*/ 	.byte	0x06
	.zero		1


	//   ....[7]....
        /*0190*/ 	.word	0x00000920
        /*0194*/ 	.word	0x000000ff
        /*0198*/ 	.word	0x00000010
        /*019c*/ 	.short	0x010a
        /*019e*/ 	.byte	0x19
	.zero		1


	//   ....[8]....
        /*01a0*/ 	.word	0x00000a70
        /*01a4*/ 	.word	0x000000ff
        /*01a8*/ 	.word	0x00000010
        /*01ac*/ 	.short	0x010a
        /*01ae*/ 	.byte	0x1d
	.zero		1


	//   ....[9]....
        /*01b0*/ 	.word	0x00000d00
        /*01b4*/ 	.word	0x000000ff
        /*01b8*/ 	.word	0x00000010
        /*01bc*/ 	.short	0x010a
        /*01be*/ 	.byte	0x04
	.zero		1


	//   ....[10]....
        /*01c0*/ 	.word	0x00001240
        /*01c4*/ 	.word	0x000000ff
        /*01c8*/ 	.word	0x00000000
        /*01cc*/ 	.short	0x010a
        /*01ce*/ 	.byte	0x11
	.zero		1


	//   ....[11]....
        /*01d0*/ 	.word	0x00001250
        /*01d4*/ 	.word	0x000000ff
        /*01d8*/ 	.word	0x00000028
        /*01dc*/ 	.short	0x010a
        /*01de*/ 	.byte	0x0c
	.zero		1


	//   ....[12]....
        /*01e0*/ 	.word	0x000014c0
        /*01e4*/ 	.word	0x000000ff
        /*01e8*/ 	.word	0x00000000
        /*01ec*/ 	.short	0x010a
        /*01ee*/ 	.byte	0x11
	.zero		1


	//   ....[13]....
        /*01f0*/ 	.word	0x00001640
        /*01f4*/ 	.word	0x000000ff
        /*01f8*/ 	.word	0x00000000
        /*01fc*/ 	.short	0x010a
        /*01fe*/ 	.byte	0x11
	.zero		1


	//   ....[14]....
        /*0200*/ 	.word	0x00001740
        /*0204*/ 	.word	0x00000005
        /*0208*/ 	.word	0x00000028
        /*020c*/ 	.short	0x010a
        /*020e*/ 	.byte	0xff
	.zero		1


	//   ....[15]....
        /*0210*/ 	.word	0x00001d20
        /*0214*/ 	.word	0x000000ff
        /*0218*/ 	.word	0x00000020
        /*021c*/ 	.short	0x010a
        /*021e*/ 	.byte	0x0b
	.zero		1


	//   ....[16]....
        /*0220*/ 	.word	0x00003820
        /*0224*/ 	.word	0x000000ff
        /*0228*/ 	.word	0x00000028
        /*022c*/ 	.short	0x0101
        /*022e*/ 	.byte	0x07
	.zero		1


	//   ....[17]....
        /*0230*/ 	.word	0x00003d10
        /*0234*/ 	.word	0x00000000
        /*0238*/ 	.word	0x00000010
        /*023c*/ 	.short	0x010a
        /*023e*/ 	.byte	0xff
	.zero		1


	//   ....[18]....
        /*0240*/ 	.word	0x00003d90
        /*0244*/ 	.word	0x00000000
        /*0248*/ 	.word	0x00000010
        /*024c*/ 	.short	0x010a
        /*024e*/ 	.byte	0xff
	.zero		1


	//   ....[19]....
        /*0250*/ 	.word	0x00003e10
        /*0254*/ 	.word	0x00000000
        /*0258*/ 	.word	0x00000028
        /*025c*/ 	.short	0x010a
        /*025e*/ 	.byte	0xff
	.zero		1


	//   ....[20]....
        /*0260*/ 	.word	0x00003e90
        /*0264*/ 	.word	0x00000000
        /*0268*/ 	.word	0x00000000
        /*026c*/ 	.short	0x010a
        /*026e*/ 	.byte	0xff
	.zero		1


	//   ....[21]....
        /*0270*/ 	.word	0x00003ef0
        /*0274*/ 	.word	0x00000005
        /*0278*/ 	.word	0x00000028
        /*027c*/ 	.short	0x010a
        /*027e*/ 	.byte	0xff
	.zero		1


	//   ....[22]....
        /*0280*/ 	.word	0x00003f60
        /*0284*/ 	.word	0x00000000
        /*0288*/ 	.word	0x00000020
        /*028c*/ 	.short	0x010a
        /*028e*/ 	.byte	0xff
	.zero		1


	//----- nvinfo : EIATTR_NUM_MBARRIERS
	.align		4
.L_50:
        /*0290*/ 	.byte	0x03, 0x38
        /*0292*/ 	.short	0x0006


	//----- nvinfo : EIATTR_EXIT_INSTR_OFFSETS
	.align		4
        /*0294*/ 	.byte	0x04, 0x1c
        /*0296*/ 	.short	(.L_52 - .L_51)


	//   ....[0]....
.L_51:
        /*0298*/ 	.word	0x00001770


	//   ....[1]....
        /*029c*/ 	.word	0x00003cd0


	//----- nvinfo : EIATTR_REQNTID
	.align		4
.L_52:
        /*02a0*/ 	.byte	0x04, 0x10
        /*02a2*/ 	.short	(.L_54 - .L_53)
.L_53:
        /*02a4*/ 	.word	0x000000c0
        /*02a8*/ 	.word	0x00000001
        /*02ac*/ 	.word	0x00000001


	//----- nvinfo : EIATTR_CRS_STACK_SIZE
	.align		4
.L_54:
        /*02b0*/ 	.byte	0x04, 0x1e
        /*02b2*/ 	.short	(.L_56 - .L_55)
.L_55:
        /*02b4*/ 	.word	0x00000000


	//----- nvinfo : EIATTR_CBANK_PARAM_SIZE
	.align		4
.L_56:
        /*02b8*/ 	.byte	0x03, 0x19
        /*02ba*/ 	.short	0x0368


	//----- nvinfo : EIATTR_PARAM_CBANK
	.align		4
        /*02bc*/ 	.byte	0x04, 0x0a
        /*02be*/ 	.short	(.L_58 - .L_57)
	.align		4
.L_57:
        /*02c0*/ 	.word	index@(.nv.constant0.kernel_cutlass_kernel_cudnngemm_swigludense_blockscaled_gemm_persistent_swiglu_interleaved_quantSm100BlockScaledPersistentDenseGemmKernel_object_at__TiledMMA_ThrLayoutVMNK11110000_Permuta_0)
        /*02c4*/ 	.short	0x0380
        /*02c6*/ 	.short	0x0368


	//----- nvinfo : EIATTR_SW_WAR
	.align		4
.L_58:
        /*02c8*/ 	.byte	0x04, 0x36
        /*02ca*/ 	.short	(.L_60 - .L_59)
.L_59:
        /*02cc*/ 	.word	0x00000008
.L_60:


//--------------------- .nv.compat                --------------------------
	.section	.nv.compat,"",@"SHT_CUDA_COMPAT_INFO"
	.align	4
        /*0000*/ 	.byte	0x02, 0x02, 0x02, 0x00, 0x02, 0x05, 0x05, 0x00, 0x02, 0x03, 0x01, 0x00, 0x02, 0x06, 0x01, 0x00


//--------------------- .nv.callgraph             --------------------------
	.section	.nv.callgraph,"",@"SHT_CUDA_CALLGRAPH"
	.align	4
	.sectionentsize	8
	.align		4
        /*0000*/ 	.word	0x00000000
	.align		4
        /*0004*/ 	.word	0xffffffff
	.align		4
        /*0008*/ 	.word	0x00000000
	.align		4
        /*000c*/ 	.word	0xfffffffe
	.align		4
        /*0010*/ 	.word	0x00000000
	.align		4
        /*0014*/ 	.word	0xfffffffd
	.align		4
        /*0018*/ 	.word	0x00000000
	.align		4
        /*001c*/ 	.word	0xfffffffc


//--------------------- .text.kernel_cutlass_kernel_cudnngemm_swigludense_blockscaled_gemm_persistent_swiglu_interleaved_quantSm100BlockScaledPersistentDenseGemmKernel_object_at__TiledMMA_ThrLayoutVMNK11110000_Permuta_0 --------------------------
	.section	.text.kernel_cutlass_kernel_cudnngemm_swigludense_blockscaled_gemm_persistent_swiglu_interleaved_quantSm100BlockScaledPersistentDenseGemmKernel_object_at__TiledMMA_ThrLayoutVMNK11110000_Permuta_0,"ax",@progbits
	.align	128
        .global         kernel_cutlass_kernel_cudnngemm_swigludense_blockscaled_gemm_persistent_swiglu_interleaved_quantSm100BlockScaledPersistentDenseGemmKernel_object_at__TiledMMA_ThrLayoutVMNK11110000_Permuta_0
        .type           kernel_cutlass_kernel_cudnngemm_swigludense_blockscaled_gemm_persistent_swiglu_interleaved_quantSm100BlockScaledPersistentDenseGemmKernel_object_at__TiledMMA_ThrLayoutVMNK11110000_Permuta_0,@function
        .size           kernel_cutlass_kernel_cudnngemm_swigludense_blockscaled_gemm_persistent_swiglu_interleaved_quantSm100BlockScaledPersistentDenseGemmKernel_object_at__TiledMMA_ThrLayoutVMNK11110000_Permuta_0,(.L_x_45 - kernel_cutlass_kernel_cudnngemm_swigludense_blockscaled_gemm_persistent_swiglu_interleaved_quantSm100BlockScaledPersistentDenseGemmKernel_object_at__TiledMMA_ThrLayoutVMNK11110000_Permuta_0)
        .other          kernel_cutlass_kernel_cudnngemm_swigludense_blockscaled_gemm_persistent_swiglu_interleaved_quantSm100BlockScaledPersistentDenseGemmKernel_object_at__TiledMMA_ThrLayoutVMNK11110000_Permuta_0,@"STO_CUDA_ENTRY STV_DEFAULT"
kernel_cutlass_kernel_cudnngemm_swigludense_blockscaled_gemm_persistent_swiglu_interleaved_quantSm100BlockScaledPersistentDenseGemmKernel_object_at__TiledMMA_ThrLayoutVMNK11110000_Permuta_0:
.text.kernel_cutlass_kernel_cudnngemm_swigludense_blockscaled_gemm_persistent_swiglu_interleaved_quantSm100BlockScaledPersistentDenseGemmKernel_object_at__TiledMMA_ThrLayoutVMNK11110000_Permuta_0:
[----:B------:R-:W1:Y:S01]  /*0000*/  LDC R1, c[0x0][0x37c] ;  /* 0x0000df00ff017b82 */ /* 0x000e620000000800 */
[----:B------:R-:W2:Y:S01]  /*0010*/  S2R R4, SR_TID.X ;  /* 0x0000000000047919 */ /* 0x000ea20000002100 */
[----:B------:R-:W3:Y:S01]  /*0020*/  LDCU.U8 UR5, c[0x0][0x382] ;  /* 0x00007040ff0577ac */ /* 0x000ee20008000000 */
[----:B------:R-:W4:Y:S01]  /*0030*/  LDCU.U8 UR4, c[0x0][0x381] ;  /* 0x00007020ff0477ac */ /* 0x000f220008000000 */
[----:B---3--:R-:W-:Y:S02]  /*0040*/  ULOP3.LUT UR5, UR5, 0x1, URZ, 0xc0, !UPT ;  /* 0x0000000105057892 */ /* 0x008fe4000f8ec0ff */
[----:B----4-:R-:W-:Y:S02]  /*0050*/  ULOP3.LUT UR4, UR4, 0x1, URZ, 0xc0, !UPT ;  /* 0x0000000104047892 */ /* 0x010fe4000f8ec0ff */
[----:B------:R-:W-:Y:S02]  /*0060*/  UISETP.NE.U32.AND UP6, UPT, UR5, 0x1, UPT ;  /* 0x000000010500788c */ /* 0x000fe4000bfc5070 */
[----:B------:R-:W-:Y:S01]  /*0070*/  UISETP.NE.U32.AND UP5, UPT, UR4, 0x1, UPT ;  /* 0x000000010400788c */ /* 0x000fe2000bfa5070 */
[----:B--2---:R-:W-:-:S04]  /*0080*/  SHF.R.U32.HI R4, RZ, 0x5, R4 ;  /* 0x00000005ff047819 */ /* 0x004fc80000011604 */
[----:B------:R-:W-:-:S13]  /*0090*/  ISETP.NE.AND P1, PT, R4, 0x5, PT ;  /* 0x000000050400780c */ /* 0x000fda0003f25270 */
[----:B-1----:R-:W-:Y:S05]  /*00a0*/  @P1 BRA `(.L_x_0) ;  /* 0x0000000000541947 */ /* 0x002fea0003800000 */
[----:B------:R-:W1:Y:S02]  /*00b0*/  LDCU.64 UR4, c[0x0][0x348] ;  /* 0x00006900ff0477ac */ /* 0x000e640008000a00 */
[----:B-1----:R-:W-:Y:S02]  /*00c0*/  UIADD3 UR14, UP0, UPT, UR4, 0x40, URZ ;  /* 0x00000040040e7890 */ /* 0x002fe4000ff1e0ff */
[----:B------:R-:W-:Y:S02]  /*00d0*/  UIADD3 UR12, UP4, UPT, UR4, 0xc0, URZ ;  /* 0x000000c0040c7890 */ /* 0x000fe4000ff9e0ff */
[----:B------:R-:W-:Y:S02]  /*00e0*/  UIADD3 UR10, UP3, UPT, UR4, 0x140, URZ ;  /* 0x00000140040a7890 */ /* 0x000fe4000ff7e0ff */
[----:B------:R-:W-:Y:S02]  /*00f0*/  UIADD3 UR8, UP2, UPT, UR4, 0x1c0, URZ ;  /* 0x000001c004087890 */ /* 0x000fe4000ff5e0ff */
[----:B------:R-:W-:-:S02]  /*0100*/  UIADD3 UR6, UP1, UPT, UR4, 0x240, URZ ;  /* 0x0000024004067890 */ /* 0x000fc4000ff3e0ff */
[----:B------:R-:W-:Y:S02]  /*0110*/  UIADD3.X UR15, UPT, UPT, URZ, UR5, URZ, UP0, !UPT ;  /* 0x00000005ff0f7290 */ /* 0x000fe400087fe4ff */
[----:B------:R-:W-:Y:S02]  /*0120*/  UIADD3 UR4, UP0, UPT, UR4, 0x2c0, URZ ;  /* 0x000002c004047890 */ /* 0x000fe4000ff1e0ff */
[----:B------:R-:W-:Y:S02]  /*0130*/  UIADD3.X UR13, UPT, UPT, URZ, UR5, URZ, UP4, !UPT ;  /* 0x00000005ff0d7290 */ /* 0x000fe4000a7fe4ff */
[----:B------:R-:W-:Y:S02]  /*0140*/  UIADD3.X UR11, UPT, UPT, URZ, UR5, URZ, UP3, !UPT ;  /* 0x00000005ff0b7290 */ /* 0x000fe40009ffe4ff */
[----:B------:R-:W-:Y:S01]  /*0150*/  UIADD3.X UR9, UPT, UPT, URZ, UR5, URZ, UP2, !UPT ;  /* 0x00000005ff097290 */ /* 0x000fe200097fe4ff */
[----:B------:R1:W-:Y:S01]  /*0160*/  UTMACCTL.PF [UR14] ;  /* 0x000000000e0079b9 */ /* 0x0003e20008040000 */
[----:B------:R-:W-:-:S03]  /*0170*/  UIADD3.X UR7, UPT, UPT, URZ, UR5, URZ, UP1, !UPT ;  /* 0x00000005ff077290 */ /* 0x000fc60008ffe4ff */
[----:B------:R1:W-:Y:S01]  /*0180*/  UTMACCTL.PF [UR12] ;  /* 0x000000000c0079b9 */ /* 0x0003e20008040000 */
[----:B------:R-:W-:Y:S01]  /*0190*/  UIADD3.X UR5, UPT, UPT, URZ, UR5, URZ, UP0, !UPT ;  /* 0x00000005ff057290 */ /* 0x000fe200087fe4ff */
[----:B------:R1:W-:Y:S02]  /*01a0*/  UTMACCTL.PF [UR10] ;  /* 0x000000000a0079b9 */ /* 0x0003e40008040000 */
[----:B------:R1:W-:Y:S02]  /*01b0*/  UTMACCTL.PF [UR8] ;  /* 0x00000000080079b9 */ /* 0x0003e40008040000 */
[----:B------:R1:W-:Y:S04]  /*01c0*/  UTMACCTL.PF [UR6] ;  /* 0x00000000060079b9 */ /* 0x0003e80008040000 */
[----:B------:R1:W-:Y:S01]  /*01d0*/  UTMACCTL.PF [UR4] ;  /* 0x00000000040079b9 */ /* 0x0003e20008040000 */
[----:B------:R-:W-:Y:S01]  /*01e0*/  UPLOP3.LUT UP4, UPT, UPT, UPT, UPT, 0x40, 0x4 ;  /* 0x000000000004789c */ /* 0x000fe20003f8e870 */
[----:B-1----:R-:W-:Y:S10]  /*01f0*/  BRA `(.L_x_1) ;  /* 0x00000000005c7947 */ /* 0x002ff40003800000 */
.L_x_0:
[----:B------:R-:W-:Y:S01]  /*0200*/  ISETP.NE.AND P0, PT, R4, RZ, PT ;  /* 0x000000ff0400720c */ /* 0x000fe20003f05270 */
[----:B------:R-:W-:-:S12]  /*0210*/  UPLOP3.LUT UP4, UPT, UPT, UPT, UPT, 0x40, 0x4 ;  /* 0x000000000004789c */ /* 0x000fd80003f8e870 */
[----:B------:R-:W-:Y:S05]  /*0220*/  @P0 BRA `(.L_x_1) ;  /* 0x0000000000500947 */ /* 0x000fea0003800000 */
[----:B------:R-:W1:Y:S01]  /*0230*/  S2UR UR5, SR_CgaCtaId ;  /* 0x00000000000579c3 */ /* 0x000e620000008800 */
[----:B------:R-:W-:Y:S01]  /*0240*/  UMOV UR4, 0x400 ;  /* 0x0000040000047882 */ /* 0x000fe20000000000 */
[----:B------:R-:W-:Y:S01]  /*0250*/  UMOV UR6, 0x1 ;  /* 0x0000000100067882 */ /* 0x000fe20000000000 */
[----:B------:R-:W-:Y:S02]  /*0260*/  UPLOP3.LUT UP4, UPT, UPT, UPT, UPT, 0x80, 0x8 ;  /* 0x000000000008789c */ /* 0x000fe40003f8f070 */
[----:B------:R-:W-:-:S04]  /*0270*/  UIADD3 UR6, UPT, UPT, -UR6, 0x100000, URZ ;  /* 0x0010000006067890 */ /* 0x000fc8000fffe1ff */
[----:B------:R-:W-:Y:S02]  /*0280*/  USHF.L.U32 UR7, UR6, 0xb, URZ ;  /* 0x0000000b06077899 */ /* 0x000fe400080006ff */
[----:B------:R-:W-:Y:S02]  /*0290*/  USHF.L.U32 UR6, UR6, 0x1, URZ ;  /* 0x0000000106067899 */ /* 0x000fe400080006ff */
[----:B-1----:R-:W-:-:S03]  /*02a0*/  ULEA UR5, UR5, UR4, 0x18 ;  /* 0x0000000405057291 */ /* 0x002fc6000f8ec0ff */
[----:B------:R-:W-:Y:S02]  /*02b0*/  UMOV UR4, 0x4 ;  /* 0x0000000400047882 */ /* 0x000fe40000000000 */
[----:B------:R-:W-:-:S04]  /*02c0*/  UIADD3 UR8, UPT, UPT, -UR4, 0x100000, URZ ;  /* 0x0010000004087890 */ /* 0x000fc8000fffe1ff */
[----:B------:R-:W-:Y:S02]  /*02d0*/  USHF.L.U32 UR9, UR8, 0xb, URZ ;  /* 0x0000000b08097899 */ /* 0x000fe400080006ff */
[----:B------:R-:W-:Y:S01]  /*02e0*/  USHF.L.U32 UR8, UR8, 0x1, URZ ;  /* 0x0000000108087899 */ /* 0x000fe200080006ff */
[----:B------:R-:W1:Y:S02]  /*02f0*/  FENCE.VIEW.ASYNC.S ;  /* 0x00000000000073c6 */ /* 0x000e640000000000 */
[----:B-1----:R1:W2:Y:S01]  /*0300*/  SYNCS.EXCH.64 URZ, [UR5], UR6 ;  /* 0x0000000605ff75b2 */ /* 0x0022a20008000100 */
[----:B------:R1:W3:Y:S01]  /*0310*/  SYNCS.EXCH.64 URZ, [UR5+0x8], UR6 ;  /* 0x0000080605ff75b2 */ /* 0x0002e20008000100 */
[----:B------:R1:W4:Y:S01]  /*0320*/  SYNCS.EXCH.64 URZ, [UR5+0x10], UR6 ;  /* 0x0000100605ff75b2 */ /* 0x0003220008000100 */
[----:B------:R1:W5:Y:S01]  /*0330*/  SYNCS.EXCH.64 URZ, [UR5+0x18], UR6 ;  /* 0x0000180605ff75b2 */ /* 0x0003620008000100 */
[----:B------:R1:W1:Y:S05]  /*0340*/  SYNCS.EXCH.64 URZ, [UR5+0x20], UR6 ;  /* 0x0000200605ff75b2 */ /* 0x00026a0008000100 */
[----:B------:R1:W1:Y:S01]  /*0350*/  SYNCS.EXCH.64 URZ, [UR5+0x28], UR8 ;  /* 0x0000280805ff75b2 */ /* 0x0002620008000100 */
[----:B------:R-:W-:Y:S01]  /*0360*/  NOP ;  /* 0x0000000000007918 */ /* 0x000fe20000000000 */
.L_x_1:
[----:B------:R-:W-:Y:S01]  /*0370*/  NOP ;  /* 0x0000000000007918 */ /* 0x000fe20000000000 */
[----:B------:R-:W5:Y:S01]  /*0380*/  LDCU.U8 UR23, c[0x0][0x6c8] ;  /* 0x0000d900ff1777ac */ /* 0x000f620008000000 */
[----:B------:R-:W4:Y:S01]  /*0390*/  LDCU.U8 UR22, c[0x0][0x6c9] ;  /* 0x0000d920ff1677ac */ /* 0x000f220008000000 */
[----:B------:R-:W3:Y:S01]  /*03a0*/  LDCU.U8 UR21, c[0x0][0x6d4] ;  /* 0x0000da80ff1577ac */ /* 0x000ee20008000000 */
[----:B------:R-:W2:Y:S01]  /*03b0*/  LDCU.U8 UR15, c[0x0][0x6d5] ;  /* 0x0000daa0ff0f77ac */ /* 0x000ea20008000000 */
[----:B------:R-:W1:Y:S01]  /*03c0*/  LDCU.U8 UR14, c[0x0][0x6e0] ;  /* 0x0000dc00ff0e77ac */ /* 0x000e620008000000 */
[----:B------:R-:W1:Y:S02]  /*03d0*/  LDCU.U8 UR13, c[0x0][0x6e1] ;  /* 0x0000dc20ff0d77ac */ /* 0x000e640008000000 */
[----:B-12345:R-:W-:Y:S06]  /*03e0*/  BAR.SYNC.DEFER_BLOCKING 0x0 ;  /* 0x0000000000007b1d */ /* 0x03efec0000010000 */
[----:B------:R-:W-:Y:S05]  /*03f0*/  @P1 BRA `(.L_x_2) ;  /* 0x0000000800541947 */ /* 0x000fea0003800000 */
[----:B------:R-:W1:Y:S01]  /*0400*/  S2UR UR35, SR_CTAID.Z ;  /* 0x00000000002379c3 */ /* 0x000e620000002700 */
[----:B------:R-:W-:Y:S01]  /*0410*/  UMOV UR32, 0x1 ;  /* 0x0000000100207882 */ /* 0x000fe20000000000 */
[----:B------:R-:W-:Y:S01]  /*0420*/  UMOV UR34, 0x1 ;  /* 0x0000000100227882 */ /* 0x000fe20000000000 */
[----:B-1----:R-:W-:-:S09]  /*0430*/  UISETP.GT.U32.AND UP0, UPT, UR35, 0x1ff, UPT ;  /* 0x000001ff2300788c */ /* 0x002fd2000bf04070 */
[----:B------:R-:W-:Y:S05]  /*0440*/  BRA.U UP0, `(.L_x_3) ;  /* 0x0000000900047547 */ /* 0x000fea000b800000 */
[----:B------:R-:W1:Y:S01]  /*0450*/  LDCU.64 UR4, c[0x0][0x6c0] ;  /* 0x0000d800ff0477ac */ /* 0x000e620008000a00 */
[----:B------:R-:W2:Y:S01]  /*0460*/  S2UR UR30, SR_CgaCtaId ;  /* 0x00000000001e79c3 */ /* 0x000ea20000008800 */
[----:B------:R-:W3:Y:S01]  /*0470*/  LDCU UR8, c[0x0][0x374] ;  /* 0x00006e80ff0877ac */ /* 0x000ee20008000800 */
[----:B------:R-:W4:Y:S01]  /*0480*/  LDCU.64 UR44, c[0x0][0x348] ;  /* 0x00006900ff2c77ac */ /* 0x000f220008000a00 */
[----:B------:R-:W-:Y:S01]  /*0490*/  UMOV UR32, URZ ;  /* 0x000000ff00207c82 */ /* 0x000fe20008000000 */
[----:B------:R-:W-:Y:S01]  /*04a0*/  UMOV UR34, 0x1 ;  /* 0x0000000100227882 */ /* 0x000fe20000000000 */
[----:B-1----:R-:W-:-:S04]  /*04b0*/  UIMAD.WIDE.U32 UR6, UR35, UR5, URZ ;  /* 0x00000005230672a5 */ /* 0x002fc8000f8e00ff */
[----:B------:R-:W-:-:S04]  /*04c0*/  UIADD3 UR5, UPT, UPT, UR35, -UR7, URZ ;  /* 0x8000000723057290 */ /* 0x000fc8000fffe0ff */
[----:B------:R-:W-:-:S03]  /*04d0*/  USHF.R.U32.HI UR5, URZ, UR23, UR5 ;  /* 0x00000017ff057299 */ /* 0x000fc60008011605 */
[----:B------:R-:W1:Y:S01]  /*04e0*/  LDCU UR6, c[0x0][0x6d0] ;  /* 0x0000da00ff0677ac */ /* 0x000e620008000800 */
[----:B------:R-:W-:-:S04]  /*04f0*/  UIADD3 UR5, UPT, UPT, UR7, UR5, URZ ;  /* 0x0000000507057290 */ /* 0x000fc8000fffe0ff */
[----:B------:R-:W-:-:S04]  /*0500*/  USHF.R.U32.HI UR20, URZ, UR22, UR5 ;  /* 0x00000016ff147299 */ /* 0x000fc80008011605 */
[----:B------:R-:W-:-:S04]  /*0510*/  UIADD3 UR20, UPT, UPT, -UR20, URZ, URZ ;  /* 0x000000ff14147290 */ /* 0x000fc8000fffe1ff */
[----:B------:R-:W-:Y:S01]  /*0520*/  UIMAD UR20, UR20, UR4, UR35 ;  /* 0x00000004141472a4 */ /* 0x000fe2000f8e0223 */
[----:B------:R-:W5:Y:S03]  /*0530*/  LDCU.64 UR4, c[0x0][0x6d8] ;  /* 0x0000db00ff0477ac */ /* 0x000f660008000a00 */
[----:B-1----:R-:W-:-:S04]  /*0540*/  UIMAD.WIDE.U32 UR6, UR20, UR6, URZ ;  /* 0x00000006140672a5 */ /* 0x002fc8000f8e00ff */
[----:B------:R-:W-:-:S04]  /*0550*/  UIADD3 UR6, UPT, UPT, UR20, -UR7, URZ ;  /* 0x8000000714067290 */ /* 0x000fc8000fffe0ff */
[----:B------:R-:W-:-:S04]  /*0560*/  USHF.R.U32.HI UR6, URZ, UR21, UR6 ;  /* 0x00000015ff067299 */ /* 0x000fc80008011606 */
[----:B------:R-:W-:Y:S01]  /*0570*/  UIADD3 UR6, UPT, UPT, UR7, UR6, URZ ;  /* 0x0000000607067290 */ /* 0x000fe2000fffe0ff */
[----:B------:R-:W3:Y:S03]  /*0580*/  LDCU UR7, c[0x0][0x370] ;  /* 0x00006e00ff0777ac */ /* 0x000ee60008000800 */
[----:B------:R-:W-:Y:S01]  /*0590*/  USHF.R.U32.HI UR6, URZ, UR15, UR6 ;  /* 0x0000000fff067299 */ /* 0x000fe20008011606 */
[----:B------:R-:W1:Y:S03]  /*05a0*/  LDCU UR33, c[0x0][0x378] ;  /* 0x00006f00ff2177ac */ /* 0x000e660008000800 */
[----:B-----5:R-:W-:-:S07]  /*05b0*/  UIMAD.WIDE.U32 UR10, UR6, UR5, URZ ;  /* 0x00000005060a72a5 */ /* 0x020fce000f8e00ff */
[----:B------:R-:W-:Y:S01]  /*05c0*/  UMOV UR5, UR11 ;  /* 0x0000000b00057c82 */ /* 0x000fe20008000000 */
[----:B---3--:R-:W-:Y:S02]  /*05d0*/  UIMAD UR7, UR8, UR7, URZ ;  /* 0x00000007080772a4 */ /* 0x008fe4000f8e02ff */
[----:B------:R-:W-:-:S04]  /*05e0*/  UIADD3 UR9, UPT, UPT, UR6, -UR5, URZ ;  /* 0x8000000506097290 */ /* 0x000fc8000fffe0ff */
[----:B------:R-:W-:Y:S02]  /*05f0*/  USHF.R.U32.HI UR9, URZ, UR14, UR9 ;  /* 0x0000000eff097299 */ /* 0x000fe40008011609 */
[----:B-1----:R-:W-:Y:S02]  /*0600*/  UIMAD UR33, UR7, UR33, URZ ;  /* 0x00000021072172a4 */ /* 0x002fe4000f8e02ff */
[----:B------:R-:W-:Y:S01]  /*0610*/  UIADD3 UR9, UPT, UPT, UR5, UR9, URZ ;  /* 0x0000000905097290 */ /* 0x000fe2000fffe0ff */
[----:B------:R-:W1:Y:S03]  /*0620*/  LDCU UR5, c[0x0][0x6cc] ;  /* 0x0000d980ff0577ac */ /* 0x000e660008000800 */
[----:B------:R-:W-:-:S04]  /*0630*/  USHF.R.U32.HI UR9, URZ, UR13, UR9 ;  /* 0x0000000dff097299 */ /* 0x000fc80008011609 */
[----:B------:R-:W-:-:S04]  /*0640*/  UIADD3 UR9, UPT, UPT, -UR9, URZ, URZ ;  /* 0x000000ff09097290 */ /* 0x000fc8000fffe1ff */
[----:B------:R-:W-:Y:S02]  /*0650*/  UIMAD UR4, UR9, UR4, UR6 ;  /* 0x00000004090472a4 */ /* 0x000fe4000f8e0206 */
[----:B------:R-:W-:Y:S01]  /*0660*/  UIADD3 UR6, UPT, UPT, -UR6, URZ, URZ ;  /* 0x000000ff06067290 */ /* 0x000fe2000fffe1ff */
[----:B------:R-:W-:Y:S02]  /*0670*/  UMOV UR9, 0x400 ;  /* 0x0000040000097882 */ /* 0x000fe40000000000 */
[----:B--2---:R-:W-:Y:S02]  /*0680*/  ULEA UR30, UR30, UR9, 0x18 ;  /* 0x000000091e1e7291 */ /* 0x004fe4000f8ec0ff */
[----:B-1--4-:R-:W-:-:S12]  /*0690*/  UIMAD UR20, UR6, UR5, UR20 ;  /* 0x00000005061472a4 */ /* 0x012fd8000f8e0214 */
.L_x_7:
[----:B------:R-:W-:Y:S01]  /*06a0*/  USHF.L.U32 UR5, UR34, 0x1f, URZ ;  /* 0x0000001f22057899 */ /* 0x000fe200080006ff */
[----:B------:R-:W-:Y:S01]  /*06b0*/  HFMA2 R2, -RZ, RZ, 0, -16 ;  /* 0x0000cc00ff027431 */ /* 0x000fe200000001ff */
[----:B------:R-:W-:Y:S02]  /*06c0*/  ULEA UR6, UR32, UR30, 0x3 ;  /* 0x0000001e20067291 */ /* 0x000fe4000f8e18ff */
[----:B------:R-:W-:Y:S02]  /*06d0*/  UIADD3 UR42, UP3, UPT, UR44, 0x40, URZ ;  /* 0x000000402c2a7890 */ /* 0x000fe4000ff7e0ff */
[----:B------:R-:W-:Y:S01]  /*06e0*/  MOV R0, UR5 ;  /* 0x0000000500007c02 */ /* 0x000fe20008000f00 */
[----:B------:R-:W-:Y:S02]  /*06f0*/  UIADD3 UR40, UP2, UPT, UR44, 0xc0, URZ ;  /* 0x000000c02c287890 */ /* 0x000fe4000ff5e0ff */
[----:B------:R-:W-:Y:S02]  /*0700*/  UIADD3 UR38, UP1, UPT, UR44, 0x140, URZ ;  /* 0x000001402c267890 */ /* 0x000fe4000ff3e0ff */
[----:B----4-:R1:W2:Y:S01]  /*0710*/  SYNCS.PHASECHK.TRANS64.TRYWAIT P2, [UR6+0x10], R0 ;  /* 0x00001000ff0075a7 */ /* 0x0102a20008041106 */
[----:B------:R-:W-:-:S02]  /*0720*/  UIADD3 UR36, UP0, UPT, UR44, 0x1c0, URZ ;  /* 0x000001c02c247890 */ /* 0x000fc4000ff1e0ff */
[----:B------:R-:W-:Y:S02]  /*0730*/  USHF.L.U32 UR27, UR20, 0x7, URZ ;  /* 0x00000007141b7899 */ /* 0x000fe400080006ff */
[----:B------:R-:W-:Y:S02]  /*0740*/  USHF.L.U32 UR7, UR4, 0x8, URZ ;  /* 0x0000000804077899 */ /* 0x000fe400080006ff */
[----:B------:R-:W-:Y:S02]  /*0750*/  UIADD3 UR12, UPT, UPT, UR4, UR4, URZ ;  /* 0x00000004040c7290 */ /* 0x000fe4000fffe0ff */
[----:B------:R-:W-:Y:S02]  /*0760*/  UIADD3.X UR43, UPT, UPT, URZ, UR45, URZ, UP3, !UPT ;  /* 0x0000002dff2b7290 */ /* 0x000fe40009ffe4ff */
[----:B------:R-:W-:Y:S02]  /*0770*/  UIADD3.X UR41, UPT, UPT, URZ, UR45, URZ, UP2, !UPT ;  /* 0x0000002dff297290 */ /* 0x000fe400097fe4ff */
[----:B------:R-:W-:-:S02]  /*0780*/  UIADD3.X UR39, UPT, UPT, URZ, UR45, URZ, UP1, !UPT ;  /* 0x0000002dff277290 */ /* 0x000fc40008ffe4ff */
[----:B------:R-:W-:Y:S01]  /*0790*/  UIADD3.X UR37, UPT, UPT, URZ, UR45, URZ, UP0, !UPT ;  /* 0x0000002dff257290 */ /* 0x000fe200087fe4ff */
[----:B------:R-:W-:Y:S01]  /*07a0*/  UMOV UR31, URZ ;  /* 0x000000ff001f7c82 */ /* 0x000fe20008000000 */
[----:B------:R-:W-:Y:S01]  /*07b0*/  UMOV UR18, URZ ;  /* 0x000000ff00127c82 */ /* 0x000fe20008000000 */
[----:B------:R-:W-:-:S09]  /*07c0*/  UMOV UR10, URZ ;  /* 0x000000ff000a7c82 */ /* 0x000fd20008000000 */
.L_x_6:
[----:B---3--:R-:W-:Y:S02]  /*07d0*/  ULEA UR25, UR32, UR30, 0x3 ;  /* 0x0000001e20197291 */ /* 0x008fe4000f8e18ff */
[----:B------:R-:W-:Y:S02]  /*07e0*/  USHF.L.U32 UR26, UR31, 0x8, URZ ;  /* 0x000000081f1a7899 */ /* 0x000fe400080006ff */
[----:B------:R-:W-:Y:S02]  /*07f0*/  USHF.L.U32 UR28, UR32, 0xf, URZ ;  /* 0x0000000f201c7899 */ /* 0x000fe400080006ff */
[----:B------:R-:W-:Y:S02]  /*0800*/  USHF.L.U32 UR11, UR32, 0x10, URZ ;  /* 0x00000010200b7899 */ /* 0x000fe400080006ff */
[----:B------:R-:W-:Y:S02]  /*0810*/  ULEA UR16, UR32, UR30, 0xa ;  /* 0x0000001e20107291 */ /* 0x000fe4000f8e50ff */
[----:B------:R-:W-:-:S02]  /*0820*/  ULEA UR8, UR32, UR30, 0xb ;  /* 0x0000001e20087291 */ /* 0x000fc4000f8e58ff */
[----:B------:R-:W-:Y:S02]  /*0830*/  UIADD3 UR24, UPT, UPT, UR32, 0x1, URZ ;  /* 0x0000000120187890 */ /* 0x000fe4000fffe0ff */
[----:B------:R-:W-:Y:S02]  /*0840*/  UISETP.GT.U32.AND UP0, UPT, UR31, 0xe, UPT ;  /* 0x0000000e1f00788c */ /* 0x000fe4000bf04070 */
[----:B------:R-:W-:Y:S02]  /*0850*/  UIADD3 UR19, UPT, UPT, UR31, UR31, URZ ;  /* 0x0000001f1f137290 */ /* 0x000fe4000fffe0ff */
[----:B------:R-:W-:Y:S02]  /*0860*/  ULEA.HI.SX32 UR28, UR28, UR30, 0x1f ;  /* 0x0000001e1c1c7291 */ /* 0x000fe4000f8ffaff */
[----:B------:R-:W-:Y:S02]  /*0870*/  ULEA.HI.SX32 UR11, UR11, UR30, 0x1f ;  /* 0x0000001e0b0b7291 */ /* 0x000fe4000f8ffaff */
[----:B------:R-:W-:-:S02]  /*0880*/  UIADD3 UR16, UPT, UPT, UR16, 0x30400, URZ ;  /* 0x0003040010107890 */ /* 0x000fc4000fffe0ff */
[----:B------:R-:W-:Y:S02]  /*0890*/  UIADD3 UR8, UPT, UPT, UR8, 0x30c00, URZ ;  /* 0x00030c0008087890 */ /* 0x000fe4000fffe0ff */
[----:B------:R-:W-:Y:S01]  /*08a0*/  UISETP.NE.AND UP1, UPT, UR24, 0x2, UPT ;  /* 0x000000021800788c */ /* 0x000fe2000bf25270 */
[----:B------:R-:W-:Y:S01]  /*08b0*/  UMOV UR5, UR25 ;  /* 0x0000001900057c82 */ /* 0x000fe20008000000 */
[----:B------:R-:W-:Y:S01]  /*08c0*/  UMOV UR6, UR26 ;  /* 0x0000001a00067c82 */ /* 0x000fe20008000000 */
[----:B------:R-:W-:Y:S01]  /*08d0*/  UMOV UR17, UR25 ;  /* 0x0000001900117c82 */ /* 0x000fe20008000000 */
[----:B------:R-:W-:Y:S01]  /*08e0*/  UMOV UR9, UR25 ;  /* 0x0000001900097c82 */ /* 0x000fe20008000000 */
[----:B--2-4-:R-:W-:Y:S06]  /*08f0*/  @P2 BRA `(.L_x_4) ;  /* 0x0000000000102947 */ /* 0x014fec0003800000 */
[----:B------:R-:W-:-:S06]  /*0900*/  USHF.L.U32 UR4, UR34, 0x1f, URZ ;  /* 0x0000001f22047899 */ /* 0x000fcc00080006ff */
[----:B-1----:R-:W-:-:S04]  /*0910*/  MOV R0, UR4 ;  /* 0x0000000400007c02 */ /* 0x002fc80008000f00 */
[----:B------:R-:W1:Y:S02]  /*0920*/  SYNCS.PHASECHK.TRANS64.TRYWAIT P0, [UR25+0x10], R0 ;  /* 0x00001000ff0075a7 */ /* 0x000e640008001119 */
[----:B-1----:R-:W-:Y:S05]  /*0930*/  @!P0 BRA `(.L_x_5) ;  /* 0x0000003000e88947 */ /* 0x002fea0003800000 */
.L_x_4:
[----:B------:R-:W-:Y:S02]  /*0940*/  ELECT P1, URZ, PT ;  /* 0x0000000000ff782f */ /* 0x000fe40003820000 */
[----:B------:R-:W-:Y:S01]  /*0950*/  PLOP3.LUT P0, PT, PT, PT, UP0, 0x80, 0x8 ;  /* 0x000000000008781c */ /* 0x000fe20003f0f008 */
[----:B------:R-:W-:Y:S01]  /*0960*/  USEL UR4, URZ, 0x1, UP1 ;  /* 0x00000001ff047887 */ /* 0x000fe20008800000 */
[----:B------:R-:W-:Y:S01]  /*0970*/  PLOP3.LUT P2, PT, PT, PT, PT, 0x80, 0x8 ;  /* 0x000000000008781c */ /* 0x000fe20003f4f070 */
[----:B------:R-:W-:Y:S02]  /*0980*/  USEL UR32, UR24, URZ, UP1 ;  /* 0x000000ff18207287 */ /* 0x000fe40008800000 */
[----:B------:R-:W-:Y:S02]  /*0990*/  ULOP3.LUT UR34, UR34, UR4, URZ, 0x3c, !UPT ;  /* 0x0000000422227292 */ /* 0x000fe4000f8e3cff */
[----:B------:R-:W-:Y:S02]  /*09a0*/  UIADD3 UR24, UPT, UPT, UR28, 0x18400, URZ ;  /* 0x000184001c187890 */ /* 0x000fe4000fffe0ff */
[----:B------:R-:W-:-:S02]  /*09b0*/  UIADD3 UR4, UPT, UPT, UR11, 0x20400, URZ ;  /* 0x000204000b047890 */ /* 0x000fc4000fffe0ff */
[----:B------:R-:W-:Y:S01]  /*09c0*/  @!UP0 USHF.L.U32 UR28, UR34, 0x1f, URZ ;  /* 0x0000001f221c8899 */ /* 0x000fe200080006ff */
[----:B------:R3:W-:Y:S01]  /*09d0*/  @P1 SYNCS.ARRIVE.TRANS64 RZ, [UR25], R2 ;  /* 0x00000002ffff19a7 */ /* 0x0007e20008000019 */
[----:B------:R-:W-:Y:S01]  /*09e0*/  @!UP0 ULEA UR29, UR32, UR30, 0x3 ;  /* 0x0000001e201d8291 */ /* 0x000fe2000f8e18ff */
[----:B------:R-:W-:Y:S02]  /*09f0*/  UMOV UR11, UR19 ;  /* 0x00000013000b7c82 */ /* 0x000fe40008000000 */
[----:B------:R3:W-:Y:S01]  /*0a00*/  UTMALDG.2D [UR24], [UR42], desc[URZ] ;  /* 0x0000ff182a0075b4 */ /* 0x0007e20008009000 */
[----:B-1----:R-:W-:Y:S01]  /*0a10*/  IMAD.U32 R0, RZ, RZ, UR28 ;  /* 0x0000001cff007e24 */ /* 0x002fe2000f8e00ff */
[----:B------:R-:W-:-:S04]  /*0a20*/  UIADD3 UR31, UPT, UPT, UR31, 0x1, URZ ;  /* 0x000000011f1f7890 */ /* 0x000fc8000fffe0ff */
[----:B------:R-:W-:Y:S01]  /*0a30*/  UISETP.NE.AND UP0, UPT, UR31, 0x10, UPT ;  /* 0x000000101f00788c */ /* 0x000fe2000bf05270 */
[----:B------:R3:W-:Y:S01]  /*0a40*/  UTMALDG.2D [UR4], [UR40], desc[URZ] ;  /* 0x0000ff04280075b4 */ /* 0x0007e20008009000 */
[----:B------:R3:W-:Y:S01]  /*0a50*/  UTMALDG.3D [UR16], [UR38], desc[URZ] ;  /* 0x0000ff10260075b4 */ /* 0x0007e20008011000 */
[----:B------:R3:W-:Y:S01]  /*0a60*/  UTMALDG.3D [UR8], [UR36], desc[URZ] ;  /* 0x0000ff08240075b4 */ /* 0x0007e20008011000 */
[----:B------:R3:W4:Y:S05]  /*0a70*/  @!P0 SYNCS.PHASECHK.TRANS64.TRYWAIT P2, [UR29+0x10], R0 ;  /* 0x00001000ff0085a7 */ /* 0x00072a000804111d */
[----:B------:R-:W-:Y:S05]  /*0a80*/  BRA.U UP0, `(.L_x_6) ;  /* 0xfffffffd00507547 */ /* 0x000fea000b83ffff */
[----:B---3--:R-:W1:Y:S01]  /*0a90*/  LDCU.64 UR4, c[0x0][0x6c0] ;  /* 0x0000d800ff0477ac */ /* 0x008e620008000a00 */
[----:B------:R-:W-:-:S04]  /*0aa0*/  UIADD3 UR35, UPT, UPT, UR33, UR35, URZ ;  /* 0x0000002321237290 */ /* 0x000fc8000fffe0ff */
[----:B------:R-:W-:Y:S02]  /*0ab0*/  UISETP.GE.AND UP0, UPT, UR35, 0x200, UPT ;  /* 0x000002002300788c */ /* 0x000fe4000bf06270 */
[----:B-1----:R-:W-:Y:S01]  /*0ac0*/  UIMAD.WIDE.U32 UR6, UR35, UR5, URZ ;  /* 0x00000005230672a5 */ /* 0x002fe2000f8e00ff */
[----:B------:R-:W1:Y:S03]  /*0ad0*/  LDCU UR5, c[0x0][0x6d0] ;  /* 0x0000da00ff0577ac */ /* 0x000e660008000800 */
[----:B------:R-:W-:-:S04]  /*0ae0*/  UIADD3 UR6, UPT, UPT, UR35, -UR7, URZ ;  /* 0x8000000723067290 */ /* 0x000fc8000fffe0ff */
[----:B------:R-:W-:-:S04]  /*0af0*/  USHF.R.U32.HI UR6, URZ, UR23, UR6 ;  /* 0x00000017ff067299 */ /* 0x000fc80008011606 */
[----:B------:R-:W-:-:S04]  /*0b00*/  UIADD3 UR6, UPT, UPT, UR7, UR6, URZ ;  /* 0x0000000607067290 */ /* 0x000fc8000fffe0ff */
[----:B------:R-:W-:-:S04]  /*0b10*/  USHF.R.U32.HI UR20, URZ, UR22, UR6 ;  /* 0x00000016ff147299 */ /* 0x000fc80008011606 */
[----:B------:R-:W-:-:S04]  /*0b20*/  UIADD3 UR20, UPT, UPT, -UR20, URZ, URZ ;  /* 0x000000ff14147290 */ /* 0x000fc8000fffe1ff */
[----:B------:R-:W-:-:S04]  /*0b30*/  UIMAD UR20, UR4, UR20, UR35 ;  /* 0x00000014041472a4 */ /* 0x000fc8000f8e0223 */
[----:B-1----:R-:W-:Y:S01]  /*0b40*/  UIMAD.WIDE.U32 UR6, UR20, UR5, URZ ;  /* 0x00000005140672a5 */ /* 0x002fe2000f8e00ff */
[----:B------:R-:W1:Y:S03]  /*0b50*/  LDCU.64 UR4, c[0x0][0x6d8] ;  /* 0x0000db00ff0477ac */ /* 0x000e660008000a00 */
[----:B------:R-:W-:-:S04]  /*0b60*/  UIADD3 UR6, UPT, UPT, UR20, -UR7, URZ ;  /* 0x8000000714067290 */ /* 0x000fc8000fffe0ff */
[----:B------:R-:W-:-:S04]  /*0b70*/  USHF.R.U32.HI UR6, URZ, UR21, UR6 ;  /* 0x00000015ff067299 */ /* 0x000fc80008011606 */
[----:B------:R-:W-:Y:S01]  /*0b80*/  UIADD3 UR6, UPT, UPT, UR7, UR6, URZ ;  /* 0x0000000607067290 */ /* 0x000fe2000fffe0ff */
[----:B------:R-:W2:Y:S03]  /*0b90*/  LDCU UR7, c[0x0][0x6cc] ;  /* 0x0000d980ff0777ac */ /* 0x000ea60008000800 */
[----:B------:R-:W-:-:S04]  /*0ba0*/  USHF.R.U32.HI UR6, URZ, UR15, UR6 ;  /* 0x0000000fff067299 */ /* 0x000fc80008011606 */
[----:B-1----:R-:W-:Y:S02]  /*0bb0*/  UIMAD.WIDE.U32 UR8, UR6, UR5, URZ ;  /* 0x00000005060872a5 */ /* 0x002fe4000f8e00ff */
[----:B------:R-:W-:Y:S02]  /*0bc0*/  UIADD3 UR8, UPT, UPT, -UR6, URZ, URZ ;  /* 0x000000ff06087290 */ /* 0x000fe4000fffe1ff */
[----:B------:R-:W-:-:S04]  /*0bd0*/  UIADD3 UR5, UPT, UPT, UR6, -UR9, URZ ;  /* 0x8000000906057290 */ /* 0x000fc8000fffe0ff */
[----:B------:R-:W-:Y:S02]  /*0be0*/  USHF.R.U32.HI UR5, URZ, UR14, UR5 ;  /* 0x0000000eff057299 */ /* 0x000fe40008011605 */
[----:B--2---:R-:W-:Y:S02]  /*0bf0*/  UIMAD UR20, UR7, UR8, UR20 ;  /* 0x00000008071472a4 */ /* 0x004fe4000f8e0214 */
[----:B------:R-:W-:-:S04]  /*0c00*/  UIADD3 UR5, UPT, UPT, UR9, UR5, URZ ;  /* 0x0000000509057290 */ /* 0x000fc8000fffe0ff */
[----:B------:R-:W-:-:S04]  /*0c10*/  USHF.R.U32.HI UR5, URZ, UR13, UR5 ;  /* 0x0000000dff057299 */ /* 0x000fc80008011605 */
[----:B------:R-:W-:-:S04]  /*0c20*/  UIADD3 UR5, UPT, UPT, -UR5, URZ, URZ ;  /* 0x000000ff05057290 */ /* 0x000fc8000fffe1ff */
[----:B------:R-:W-:Y:S01]  /*0c30*/  UIMAD UR4, UR4, UR5, UR6 ;  /* 0x00000005040472a4 */ /* 0x000fe2000f8e0206 */
[----:B------:R-:W-:Y:S11]  /*0c40*/  BRA.U !UP0, `(.L_x_7) ;  /* 0xfffffff908947547 */ /* 0x000ff6000b83ffff */
[----:B------:R-:W-:-:S12]  /*0c50*/  UIADD3 UR32, UPT, UPT, UR32, 0x1, URZ ;  /* 0x0000000120207890 */ /* 0x000fd8000fffe0ff */
.L_x_3:
[----:B------:R-:W1:Y:S01]  /*0c60*/  S2UR UR4, SR_CgaCtaId ;  /* 0x00000000000479c3 */ /* 0x000e620000008800 */
[----:B------:R-:W-:Y:S01]  /*0c70*/  UISETP.NE.AND UP0, UPT, UR32, 0x2, UPT ;  /* 0x000000022000788c */ /* 0x000fe2000bf05270 */
[----:B------:R-:W-:-:S03]  /*0c80*/  UMOV UR5, 0x400 ;  /* 0x0000040000057882 */ /* 0x000fc60000000000 */
[----:B------:R-:W-:Y:S02]  /*0c90*/  USEL UR6, URZ, 0x1, UP0 ;  /* 0x00000001ff067887 */ /* 0x000fe40008000000 */
[----:B------:R-:W-:Y:S02]  /*0ca0*/  USEL UR32, UR32, URZ, UP0 ;  /* 0x000000ff20207287 */ /* 0x000fe40008000000 */
[----:B------:R-:W-:-:S04]  /*0cb0*/  ULOP3.LUT UR6, UR34, UR6, URZ, 0x3c, !UPT ;  /* 0x0000000622067292 */ /* 0x000fc8000f8e3cff */
[----:B------:R-:W-:-:S06]  /*0cc0*/  USHF.L.U32 UR6, UR6, 0x1f, URZ ;  /* 0x0000001f06067899 */ /* 0x000fcc00080006ff */
[----:B------:R-:W-:Y:S01]  /*0cd0*/  MOV R0, UR6 ;  /* 0x0000000600007c02 */ /* 0x000fe20008000f00 */
[----:B-1----:R-:W-:-:S04]  /*0ce0*/  ULEA UR4, UR4, UR5, 0x18 ;  /* 0x0000000504047291 */ /* 0x002fc8000f8ec0ff */
[----:B------:R-:W-:-:S09]  /*0cf0*/  ULEA UR4, UR32, UR4, 0x3 ;  /* 0x0000000420047291 */ /* 0x000fd2000f8e18ff */
[----:B------:R-:W1:Y:S02]  /*0d00*/  SYNCS.PHASECHK.TRANS64.TRYWAIT P0, [UR4+0x10], R0 ;  /* 0x00001000ff0075a7 */ /* 0x000e640008001104 */
[----:B-1----:R-:W-:Y:S05]  /*0d10*/  @!P0 BRA `(.L_x_8) ;  /* 0x0000003000108947 */ /* 0x002fea0003800000 */
.L_x_35:
[----:B------:R-:W-:-:S13]  /*0d20*/  ELECT P0, URZ, PT ;  /* 0x0000000000ff782f */ /* 0x000fda0003800000 */
[----:B-1----:R-:W-:-:S04]  /*0d30*/  @P0 MOV R0, 0xcc00 ;  /* 0x0000cc0000000802 */ /* 0x002fc80000000f00 */
[----:B------:R1:W-:Y:S03]  /*0d40*/  @P0 SYNCS.ARRIVE.TRANS64 RZ, [UR4], R0 ;  /* 0x00000000ffff09a7 */ /* 0x0003e60008000004 */
.L_x_2:
[----:B------:R-:W-:-:S13]  /*0d50*/  ISETP.NE.AND P0, PT, R4, 0x4, PT ;  /* 0x000000040400780c */ /* 0x000fda0003f05270 */
[----:B------:R-:W-:Y:S05]  /*0d60*/  @P0 BRA `(.L_x_9) ;  /* 0x00000008007c0947 */ /* 0x000fea0003800000 */
[----:B------:R-:W2:Y:S08]  /*0d70*/  S2UR UR27, SR_CTAID.Z ;  /* 0x00000000001b79c3 */ /* 0x000eb00000002700 */
[----:B------:R-:W-:Y:S01]  /*0d80*/  BAR.SYNC.DEFER_BLOCKING 0x2, 0xa0 ;  /* 0x0082800000007b1d */ /* 0x000fe20000010000 */
[----:B------:R-:W-:Y:S01]  /*0d90*/  HFMA2 R3, -RZ, RZ, 0, 5.9604644775390625e-08 ;  /* 0x00000001ff037431 */ /* 0x000fe200000001ff */
[----:B--2---:R-:W-:-:S09]  /*0da0*/  UISETP.GT.U32.AND UP0, UPT, UR27, 0x1ff, UPT ;  /* 0x000001ff1b00788c */ /* 0x004fd2000bf04070 */
[----:B------:R-:W-:Y:S05]  /*0db0*/  BRA.U UP0, `(.L_x_10) ;  /* 0x0000000900447547 */ /* 0x000fea000b800000 */
[----:B------:R-:W2:Y:S01]  /*0dc0*/  S2UR UR12, SR_CgaCtaId ;  /* 0x00000000000c79c3 */ /* 0x000ea20000008800 */
[----:B------:R-:W-:Y:S01]  /*0dd0*/  UMOV UR4, 0x400 ;  /* 0x0000040000047882 */ /* 0x000fe20000000000 */
[----:B------:R-:W3:Y:S01]  /*0de0*/  LDCU UR6, c[0x0][0x374] ;  /* 0x00006e80ff0677ac */ /* 0x000ee20008000800 */
[----:B------:R-:W-:Y:S01]  /*0df0*/  MOV R3, 0x1 ;  /* 0x0000000100037802 */ /* 0x000fe20000000f00 */
[----:B------:R-:W-:Y:S01]  /*0e00*/  UMOV UR38, 0x8c02480 ;  /* 0x08c0248000267882 */ /* 0x000fe20000000000 */
[----:B------:R-:W-:Y:S02]  /*0e10*/  USEL UR5, URZ, 0x4000, UP6 ;  /* 0x00004000ff057887 */ /* 0x000fe4000b000000 */
[----:B------:R-:W-:Y:S01]  /*0e20*/  USEL UR38, UR38, 0x8c00480, !UP5 ;  /* 0x08c0048026267887 */ /* 0x000fe2000e800000 */
[----:B------:R-:W-:Y:S01]  /*0e30*/  UMOV UR34, URZ ;  /* 0x000000ff00227c82 */ /* 0x000fe20008000000 */
[----:B------:R-:W-:Y:S02]  /*0e40*/  UMOV UR33, URZ ;  /* 0x000000ff00217c82 */ /* 0x000fe40008000000 */
[----:B------:R-:W-:-:S02]  /*0e50*/  UIADD3 UR38, UPT, UPT, UR5, UR38, URZ ;  /* 0x0000002605267290 */ /* 0x000fc4000fffe0ff */
[----:B--2---:R-:W-:Y:S01]  /*0e60*/  ULEA UR12, UR12, UR4, 0x18 ;  /* 0x000000040c0c7291 */ /* 0x004fe2000f8ec0ff */
[----:B------:R-:W3:Y:S01]  /*0e70*/  LDCU UR4, c[0x0][0x370] ;  /* 0x00006e00ff0477ac */ /* 0x000ee20008000800 */
[----:B------:R-:W2:Y:S07]  /*0e80*/  LDCU UR35, c[0x0][0x378] ;  /* 0x00006f00ff2377ac */ /* 0x000eae0008000800 */
[----:B-1----:R-:W1:Y:S01]  /*0e90*/  LDS R0, [UR12+0x38] ;  /* 0x0000380cff007984 */ /* 0x002e620008000800 */
[----:B------:R-:W-:-:S02]  /*0ea0*/  UIADD3 UR19, UPT, UPT, UR12, 0x30c00, URZ ;  /* 0x00030c000c137890 */ /* 0x000fc4000fffe0ff */
[----:B------:R-:W-:Y:S02]  /*0eb0*/  UIADD3 UR20, UPT, UPT, UR12, 0x30400, URZ ;  /* 0x000304000c147890 */ /* 0x000fe4000fffe0ff */
[----:B------:R-:W-:Y:S02]  /*0ec0*/  UIADD3 UR24, UPT, UPT, UR12, 0x18400, URZ ;  /* 0x000184000c187890 */ /* 0x000fe4000fffe0ff */
[----:B------:R-:W-:Y:S02]  /*0ed0*/  UIADD3 UR25, UPT, UPT, UR12, 0x20400, URZ ;  /* 0x000204000c197890 */ /* 0x000fe4000fffe0ff */
[----:B------:R-:W-:Y:S02]  /*0ee0*/  USHF.R.U32.HI UR19, URZ, 0x4, UR19 ;  /* 0x00000004ff137899 */ /* 0x000fe40008011613 */
[----:B---3--:R-:W-:Y:S02]  /*0ef0*/  UIMAD UR4, UR6, UR4, URZ ;  /* 0x00000004060472a4 */ /* 0x008fe4000f8e02ff */
[----:B------:R-:W-:-:S02]  /*0f00*/  USHF.R.U32.HI UR20, URZ, 0x4, UR20 ;  /* 0x00000004ff147899 */ /* 0x000fc40008011614 */
[----:B--2---:R-:W-:Y:S02]  /*0f10*/  UIMAD UR35, UR4, UR35, URZ ;  /* 0x00000023042372a4 */ /* 0x004fe4000f8e02ff */
[----:B------:R-:W-:Y:S02]  /*0f20*/  USHF.R.U32.HI UR24, URZ, 0x4, UR24 ;  /* 0x00000004ff187899 */ /* 0x000fe40008011618 */
[----:B------:R-:W-:Y:S02]  /*0f30*/  USHF.R.U32.HI UR25, URZ, 0x4, UR25 ;  /* 0x00000004ff197899 */ /* 0x000fe40008011619 */
[----:B------:R-:W-:Y:S02]  /*0f40*/  ULOP3.LUT UR19, UR19, 0x3fc0, URZ, 0xc0, !UPT ;  /* 0x00003fc013137892 */ /* 0x000fe4000f8ec0ff */
[----:B------:R-:W-:Y:S02]  /*0f50*/  ULOP3.LUT UR20, UR20, 0x3fc0, URZ, 0xc0, !UPT ;  /* 0x00003fc014147892 */ /* 0x000fe4000f8ec0ff */
[----:B------:R-:W-:-:S02]  /*0f60*/  ULOP3.LUT UR24, UR24, 0x3fc0, URZ, 0xc0, !UPT ;  /* 0x00003fc018187892 */ /* 0x000fc4000f8ec0ff */
[----:B------:R-:W-:Y:S02]  /*0f70*/  ULOP3.LUT UR25, UR25, 0x3fc0, URZ, 0xc0, !UPT ;  /* 0x00003fc019197892 */ /* 0x000fe4000f8ec0ff */
[----:B------:R-:W-:Y:S02]  /*0f80*/  UIADD3 UR28, UPT, UPT, UR12, 0x20, URZ ;  /* 0x000000200c1c7890 */ /* 0x000fe4000fffe0ff */
[----:B------:R-:W-:Y:S02]  /*0f90*/  ULOP3.LUT UR19, UR19, 0x10000, URZ, 0xfc, !UPT ;  /* 0x0001000013137892 */ /* 0x000fe4000f8efcff */
[----:B------:R-:W-:Y:S02]  /*0fa0*/  ULOP3.LUT UR20, UR20, 0x10000, URZ, 0xfc, !UPT ;  /* 0x0001000014147892 */ /* 0x000fe4000f8efcff */
[----:B------:R-:W-:Y:S02]  /*0fb0*/  ULOP3.LUT UR24, UR24, 0x10000, URZ, 0xfc, !UPT ;  /* 0x0001000018187892 */ /* 0x000fe4000f8efcff */
[----:B------:R-:W-:Y:S01]  /*0fc0*/  ULOP3.LUT UR25, UR25, 0x10000, URZ, 0xfc, !UPT ;  /* 0x0001000019197892 */ /* 0x000fe2000f8efcff */
[----:B-1----:R-:W-:-:S13]  /*0fd0*/  R2UR UR36, R0 ;  /* 0x00000000002472ca */ /* 0x002fda00000e0000 */
[----:B------:R-:W-:Y:S02]  /*0fe0*/  UIADD3 UR10, UPT, UPT, UR36, 0x100, URZ ;  /* 0x00000100240a7890 */ /* 0x000fe4000fffe0ff */
[----:B------:R-:W-:Y:S02]  /*0ff0*/  UIADD3 UR8, UPT, UPT, UR36, 0x104, URZ ;  /* 0x0000010424087890 */ /* 0x000fe4000fffe0ff */
[----:B------:R-:W-:Y:S02]  /*1000*/  UIADD3 UR6, UPT, UPT, UR36, -0x7fffff00, URZ ;  /* 0x8000010024067890 */ /* 0x000fe4000fffe0ff */
[----:B------:R-:W-:Y:S02]  /*1010*/  UIADD3 UR4, UPT, UPT, UR36, -0x7ffffefc, URZ ;  /* 0x8000010424047890 */ /* 0x000fe4000fffe0ff */
[----:B------:R-:W-:Y:S02]  /*1020*/  UIADD3 UR11, UPT, UPT, UR36, 0x108, URZ ;  /* 0x00000108240b7890 */ /* 0x000fe4000fffe0ff */
[----:B------:R-:W-:-:S02]  /*1030*/  UIADD3 UR9, UPT, UPT, UR36, 0x110, URZ ;  /* 0x0000011024097890 */ /* 0x000fc4000fffe0ff */
[----:B------:R-:W-:Y:S02]  /*1040*/  UIADD3 UR7, UPT, UPT, UR36, -0x7ffffef8, URZ ;  /* 0x8000010824077890 */ /* 0x000fe4000fffe0ff */
[----:B------:R-:W-:Y:S02]  /*1050*/  USHF.R.U32.HI UR26, URZ, 0x1, UR10 ;  /* 0x00000001ff1a7899 */ /* 0x000fe4000801160a */
[----:B------:R-:W-:Y:S02]  /*1060*/  USHF.R.U32.HI UR18, URZ, 0x1, UR6 ;  /* 0x00000001ff127899 */ /* 0x000fe40008011606 */
[----:B------:R-:W-:Y:S02]  /*1070*/  USHF.R.U32.HI UR17, URZ, 0x1, UR8 ;  /* 0x00000001ff117899 */ /* 0x000fe40008011608 */
[----:B------:R-:W-:Y:S02]  /*1080*/  UIADD3 UR5, UPT, UPT, UR36, -0x7ffffef0, URZ ;  /* 0x8000011024057890 */ /* 0x000fe4000fffe0ff */
[----:B------:R-:W-:-:S02]  /*1090*/  USHF.R.U32.HI UR16, URZ, 0x1, UR4 ;  /* 0x00000001ff107899 */ /* 0x000fc40008011604 */
[----:B------:R-:W-:Y:S02]  /*10a0*/  USHF.R.U32.HI UR50, URZ, 0x1a, UR11 ;  /* 0x0000001aff327899 */ /* 0x000fe4000801160b */
[----:B------:R-:W-:Y:S02]  /*10b0*/  USHF.R.U32.HI UR44, URZ, 0x1a, UR7 ;  /* 0x0000001aff2c7899 */ /* 0x000fe40008011607 */
[----:B------:R-:W-:Y:S02]  /*10c0*/  USHF.R.U32.HI UR40, URZ, 0x1a, UR9 ;  /* 0x0000001aff287899 */ /* 0x000fe40008011609 */
[----:B------:R-:W-:Y:S02]  /*10d0*/  ULOP3.LUT UR26, UR26, 0x60000000, URZ, 0xc0, !UPT ;  /* 0x600000001a1a7892 */ /* 0x000fe4000f8ec0ff */
[----:B------:R-:W-:Y:S02]  /*10e0*/  ULOP3.LUT UR18, UR18, 0x60000000, URZ, 0xc0, !UPT ;  /* 0x6000000012127892 */ /* 0x000fe4000f8ec0ff */
[----:B------:R-:W-:-:S02]  /*10f0*/  ULOP3.LUT UR17, UR17, 0x60000000, URZ, 0xc0, !UPT ;  /* 0x6000000011117892 */ /* 0x000fc4000f8ec0ff */
[----:B------:R-:W-:Y:S02]  /*1100*/  USHF.R.U32.HI UR39, URZ, 0x1a, UR5 ;  /* 0x0000001aff277899 */ /* 0x000fe40008011605 */
[----:B------:R-:W-:Y:S02]  /*1110*/  ULOP3.LUT UR16, UR16, 0x60000000, URZ, 0xc0, !UPT ;  /* 0x6000000010107892 */ /* 0x000fe4000f8ec0ff */
[----:B------:R-:W-:Y:S02]  /*1120*/  ULOP3.LUT UR50, UR26, 0x30, UR50, 0xf8, !UPT ;  /* 0x000000301a327892 */ /* 0x000fe4000f8ef832 */
[----:B------:R-:W-:Y:S02]  /*1130*/  ULOP3.LUT UR44, UR18, 0x30, UR44, 0xf8, !UPT ;  /* 0x00000030122c7892 */ /* 0x000fe4000f8ef82c */
[----:B------:R-:W-:Y:S02]  /*1140*/  ULOP3.LUT UR40, UR17, 0x30, UR40, 0xf8, !UPT ;  /* 0x0000003011287892 */ /* 0x000fe4000f8ef828 */
[----:B------:R-:W-:-:S02]  /*1150*/  ULOP3.LUT UR39, UR16, 0x30, UR39, 0xf8, !UPT ;  /* 0x0000003010277892 */ /* 0x000fc4000f8ef827 */
[----:B------:R-:W-:Y:S02]  /*1160*/  ULOP3.LUT UR51, UR50, UR38, URZ, 0xfc, !UPT ;  /* 0x0000002632337292 */ /* 0x000fe4000f8efcff */
[----:B------:R-:W-:Y:S02]  /*1170*/  ULOP3.LUT UR45, UR44, UR38, URZ, 0xfc, !UPT ;  /* 0x000000262c2d7292 */ /* 0x000fe4000f8efcff */
[----:B------:R-:W-:Y:S02]  /*1180*/  ULOP3.LUT UR41, UR40, UR38, URZ, 0xfc, !UPT ;  /* 0x0000002628297292 */ /* 0x000fe4000f8efcff */
[----:B------:R-:W-:Y:S01]  /*1190*/  ULOP3.LUT UR39, UR39, UR38, URZ, 0xfc, !UPT ;  /* 0x0000002627277292 */ /* 0x000fe2000f8efcff */
[----:B------:R-:W-:Y:S01]  /*11a0*/  UMOV UR50, URZ ;  /* 0x000000ff00327c82 */ /* 0x000fe20008000000 */
[----:B------:R-:W-:Y:S01]  /*11b0*/  UMOV UR44, URZ ;  /* 0x000000ff002c7c82 */ /* 0x000fe20008000000 */
[----:B------:R-:W-:Y:S01]  /*11c0*/  UMOV UR40, URZ ;  /* 0x000000ff00287c82 */ /* 0x000fe20008000000 */
[----:B------:R-:W-:-:S08]  /*11d0*/  UMOV UR38, URZ ;  /* 0x000000ff00267c82 */ /* 0x000fd00008000000 */
.L_x_15:
[----:B------:R-:W-:Y:S01]  /*11e0*/  USHF.L.U32 UR16, UR34, 0x1f, URZ ;  /* 0x0000001f22107899 */ /* 0x000fe200080006ff */
[----:B------:R-:W-:Y:S01]  /*11f0*/  SHF.L.U32 R2, R3, 0x1f, RZ ;  /* 0x0000001f03027819 */ /* 0x000fe200000006ff */
[----:B------:R-:W-:Y:S02]  /*1200*/  ULEA UR17, UR33, UR12, 0x3 ;  /* 0x0000000c21117291 */ /* 0x000fe4000f8e18ff */
[----:B------:R-:W-:Y:S02]  /*1210*/  UIADD3 UR27, UPT, UPT, UR35, UR27, URZ ;  /* 0x0000001b231b7290 */ /* 0x000fe4000fffe0ff */
[----:B--2---:R-:W-:Y:S01]  /*1220*/  MOV R0, UR16 ;  /* 0x0000001000007c02 */ /* 0x004fe20008000f00 */
[----:B------:R-:W-:-:S04]  /*1230*/  UPLOP3.LUT UP2, UPT, UPT, UPT, UPT, 0x40, 0x4 ;  /* 0x000000000004789c */ /* 0x000fc80003f4e870 */
[----:B---3--:R1:W2:Y:S01]  /*1240*/  SYNCS.PHASECHK.TRANS64.TRYWAIT P1, [UR17], R0 ;  /* 0x00000000ff0075a7 */ /* 0x0082a20008021111 */
[----:B------:R-:W3:Y:S02]  /*1250*/  SYNCS.PHASECHK.TRANS64.TRYWAIT P0, [UR12+0x28], R2 ;  /* 0x00002802ff0075a7 */ /* 0x000ee4000800110c */
[----:B-123-5:R-:W-:Y:S05]  /*1260*/  @!P0 BRA `(.L_x_11) ;  /* 0x0000002800dc8947 */ /* 0x02efea0003800000 */
.L_x_37:
[----:B------:R-:W-:-:S05]  /*1270*/  UMOV UR31, URZ ;  /* 0x000000ff001f7c82 */ /* 0x000fca0008000000 */
.L_x_14:
[----:B------:R-:W-:Y:S02]  /*1280*/  UIADD3 UR26, UPT, UPT, UR33, 0x1, URZ ;  /* 0x00000001211a7890 */ /* 0x000fe4000fffe0ff */
[----:B------:R-:W-:Y:S02]  /*1290*/  UISETP.GT.U32.AND UP0, UPT, UR31, 0xe, UPT ;  /* 0x0000000e1f00788c */ /* 0x000fe4000bf04070 */
[----:B--2---:R-:W-:Y:S02]  /*12a0*/  ULEA UR66, UR33, UR20, 0x6 ;  /* 0x0000001421427291 */ /* 0x004fe4000f8e30ff */
[----:B------:R-:W-:Y:S02]  /*12b0*/  ULEA UR62, UR33, UR19, 0x7 ;  /* 0x00000013213e7291 */ /* 0x000fe4000f8e38ff */
[----:B------:R-:W-:Y:S01]  /*12c0*/  ULEA UR54, UR33, UR25, 0xb ;  /* 0x0000001921367291 */ /* 0x000fe2000f8e58ff */
[----:B------:R-:W-:Y:S01]  /*12d0*/  PLOP3.LUT P0, PT, PT, PT, UP0, 0x80, 0x8 ;  /* 0x000000000008781c */ /* 0x000fe20003f0f008 */
[----:B------:R-:W-:Y:S02]  /*12e0*/  ULEA UR52, UR33, UR24, 0xa ;  /* 0x0000001821347291 */ /* 0x000fe4000f8e50ff */
[----:B------:R-:W-:Y:S02]  /*12f0*/  ULEA UR17, UR33, UR12, 0x3 ;  /* 0x0000000c21117291 */ /* 0x000fe4000f8e18ff */
[----:B------:R-:W-:Y:S02]  /*1300*/  UISETP.NE.AND UP1, UPT, UR26, 0x2, UPT ;  /* 0x000000021a00788c */ /* 0x000fe4000bf25270 */
[----:B------:R-:W-:Y:S02]  /*1310*/  UIADD3 UR64, UPT, UPT, UR66, 0x20, URZ ;  /* 0x0000002042407890 */ /* 0x000fe4000fffe0ff */
        /* <DEDUP_REMOVED lines=10> */
[----:B------:R-:W-:Y:S02]  /*13c0*/  USEL UR29, URZ, 0x1, UP1 ;  /* 0x00000001ff1d7887 */ /* 0x000fe40008800000 */
[----:B------:R-:W-:Y:S01]  /*13d0*/  USEL UR33, UR26, URZ, UP1 ;  /* 0x000000ff1a217287 */ /* 0x000fe20008800000 */
[----:B------:R-:W-:Y:S01]  /*13e0*/  UMOV UR67, 0x4008 ;  /* 0x0000400800437882 */ /* 0x000fe20000000000 */
        /* <DEDUP_REMOVED lines=10> */
[----:B---3--:R-:W-:Y:S05]  /*1490*/  @P1 BRA `(.L_x_12) ;  /* 0x0000000000101947 */ /* 0x008fea0003800000 */
[----:B------:R-:W-:Y:S06]  /*14a0*/  USHF.L.U32 UR26, UR34, 0x1f, URZ ;  /* 0x0000001f221a7899 */ /* 0x000fec00080006ff */
[----:B-1----:R-:W-:Y:S04]  /*14b0*/  MOV R0, UR26 ;  /* 0x0000001a00007c02 */ /* 0x002fe80008000f00 */
[----:B------:R-:W1:Y:S02]  /*14c0*/  SYNCS.PHASECHK.TRANS64.TRYWAIT P1, [UR17], R0 ;  /* 0x00000000ff0075a7 */ /* 0x000e640008021111 */
[----:B-1----:R-:W-:Y:S05]  /*14d0*/  @!P1 BRA `(.L_x_13) ;  /* 0x0000002800609947 */ /* 0x002fea0003800000 */
.L_x_12:
[----:B------:R-:W-:Y:S01]  /*14e0*/  ULOP3.LUT UR34, UR34, UR29, URZ, 0x3c, !UPT ;  /* 0x0000001d22227292 */ /* 0x000fe2000f8e3cff */
[----:B------:R-:W-:Y:S01]  /*14f0*/  PLOP3.LUT P1, PT, PT, PT, PT, 0x80, 0x8 ;  /* 0x000000000008781c */ /* 0x000fe20003f2f070 */
[----:B------:R-:W-:Y:S01]  /*1500*/  @!UP0 ULEA UR17, UR33, UR12, 0x3 ;  /* 0x0000000c21118291 */ /* 0x000fe2000f8e18ff */
[----:B------:R2:W-:Y:S01]  /*1510*/  UTCCP.T.S.4x32dp128bit tmem[UR36+0x100], gdesc[UR66] ;  /* 0x00010042240079e7 */ /* 0x0005e20009100000 */
[----:B------:R-:W-:Y:S01]  /*1520*/  UMOV UR70, UR16 ;  /* 0x0000001000467c82 */ /* 0x000fe20008000000 */
[----:B------:R-:W-:Y:S01]  /*1530*/  @!UP0 USHF.L.U32 UR16, UR34, 0x1f, URZ ;  /* 0x0000001f22108899 */ /* 0x000fe200080006ff */
[----:B------:R2:W-:Y:S01]  /*1540*/  UTCCP.T.S.4x32dp128bit tmem[UR36+0x104], gdesc[UR64] ;  /* 0x00010440240079e7 */ /* 0x0005e20009100000 */
[----:B------:R2:W-:Y:S01]  /*1550*/  UTCCP.T.S.4x32dp128bit tmem[UR36+0x108], gdesc[UR62] ;  /* 0x0001083e240079e7 */ /* 0x0005e20009100000 */
[----:B------:R2:W-:Y:S01]  /*1560*/  UTCCP.T.S.4x32dp128bit tmem[UR36+0x10c], gdesc[UR60] ;  /* 0x00010c3c240079e7 */ /* 0x0005e20009100000 */
[----:B------:R2:W-:Y:S01]  /*1570*/  UTCCP.T.S.4x32dp128bit tmem[UR36+0x110], gdesc[UR58] ;  /* 0x0001103a240079e7 */ /* 0x0005e20009100000 */
[----:B------:R2:W-:Y:S01]  /*1580*/  UTCCP.T.S.4x32dp128bit tmem[UR36+0x114], gdesc[UR56] ;  /* 0x00011438240079e7 */ /* 0x0005e20009100000 */
[----:B------:R2:W-:Y:S01]  /*1590*/  UTCOMMA gdesc[UR52], gdesc[UR54], tmem[UR36], tmem[UR50], idesc[UR51], tmem[UR10], UP2 ;  /* 0xc00a3236340075ea */ /* 0x0005e20009000024 */
[----:B------:R-:W-:Y:S01]  /*15a0*/  UMOV UR68, UR32 ;  /* 0x0000002000447c82 */ /* 0x000fe20008000000 */
[----:B------:R-:W-:Y:S01]  /*15b0*/  UMOV UR69, 0x40004040 ;  /* 0x4000404000457882 */ /* 0x000fe20000000000 */
[----:B-1----:R-:W-:Y:S01]  /*15c0*/  MOV R0, UR16 ;  /* 0x0000001000007c02 */ /* 0x002fe20008000f00 */
[----:B------:R2:W-:Y:S01]  /*15d0*/  UTCOMMA gdesc[UR46], gdesc[UR48], tmem[UR36], tmem[UR44], idesc[UR45], tmem[UR6], UPT ;  /* 0xc0062c302e0075ea */ /* 0x0005e2000b800024 */
[----:B------:R-:W-:Y:S01]  /*15e0*/  UMOV UR71, 0x40004040 ;  /* 0x4000404000477882 */ /* 0x000fe20000000000 */
[----:B------:R-:W-:Y:S01]  /*15f0*/  UMOV UR72, UR18 ;  /* 0x0000001200487c82 */ /* 0x000fe20008000000 */
[----:B------:R-:W-:Y:S01]  /*1600*/  UMOV UR73, 0x40004040 ;  /* 0x4000404000497882 */ /* 0x000fe20000000000 */
[----:B------:R2:W-:Y:S01]  /*1610*/  UTCOMMA gdesc[UR68], gdesc[UR42], tmem[UR36], tmem[UR40], idesc[UR41], tmem[UR8], UPT ;  /* 0xc008282a440075ea */ /* 0x0005e2000b800024 */
[----:B------:R2:W-:Y:S01]  /*1620*/  UTCOMMA gdesc[UR72], gdesc[UR70], tmem[UR36], tmem[UR38], idesc[UR39], tmem[UR4], UPT ;  /* 0xc0042646480075ea */ /* 0x0005e2000b800024 */
[----:B------:R2:W-:Y:S01]  /*1630*/  UTCBAR [UR30], URZ ;  /* 0x000000ff1e0073e9 */ /* 0x0005e200080000ff */
[----:B------:R2:W3:Y:S01]  /*1640*/  @!P0 SYNCS.PHASECHK.TRANS64.TRYWAIT P1, [UR17], R0 ;  /* 0x00000000ff0085a7 */ /* 0x0004e20008021111 */
[----:B------:R-:W-:Y:S02]  /*1650*/  UIADD3 UR31, UPT, UPT, UR31, 0x1, URZ ;  /* 0x000000011f1f7890 */ /* 0x000fe4000fffe0ff */
[----:B------:R-:W-:Y:S02]  /*1660*/  UPLOP3.LUT UP2, UPT, UPT, UPT, UPT, 0x80, 0x8 ;  /* 0x000000000008789c */ /* 0x000fe40003f4f070 */
[----:B------:R-:W-:Y:S09]  /*1670*/  UISETP.NE.AND UP0, UPT, UR31, 0x10, UPT ;  /* 0x000000101f00788c */ /* 0x000ff2000bf05270 */
[----:B------:R-:W-:Y:S05]  /*1680*/  BRA.U UP0, `(.L_x_14) ;  /* 0xfffffff900fc7547 */ /* 0x000fea000b83ffff */
[----:B------:R5:W-:Y:S01]  /*1690*/  UTCBAR [UR28], URZ ;  /* 0x000000ff1c0073e9 */ /* 0x000be200080000ff */
[----:B------:R-:W-:Y:S01]  /*16a0*/  UISETP.GE.AND UP0, UPT, UR27, 0x200, UPT ;  /* 0x000002001b00788c */ /* 0x000fe2000bf06270 */
[----:B------:R-:W-:-:S08]  /*16b0*/  LOP3.LUT R3, R3, 0x1, RZ, 0x3c, !PT ;  /* 0x0000000103037812 */ /* 0x000fd000078e3cff */
[----:B------:R-:W-:Y:S05]  /*16c0*/  BRA.U !UP0, `(.L_x_15) ;  /* 0xfffffff908c47547 */ /* 0x000fea000b83ffff */
.L_x_10:
[----:B------:R-:W1:Y:S02]  /*16d0*/  S2R R5, SR_CgaCtaId ;  /* 0x0000000000057919 */ /* 0x000e640000008800 */
[----:B-12---:R-:W-:-:S04]  /*16e0*/  LOP3.LUT R0, R5, 0x1, RZ, 0xc0, !PT ;  /* 0x0000000105007812 */ /* 0x006fc800078ec0ff */
[----:B------:R-:W-:-:S13]  /*16f0*/  ISETP.NE.U32.AND P0, PT, R0, 0x1, PT ;  /* 0x000000010000780c */ /* 0x000fda0003f05070 */
[----:B------:R-:W-:Y:S05]  /*1700*/  @!P0 BRA `(.L_x_9) ;  /* 0x0000000000148947 */ /* 0x000fea0003800000 */
[----:B------:R-:W-:Y:S01]  /*1710*/  MOV R0, 0x400 ;  /* 0x0000040000007802 */ /* 0x000fe20000000f00 */
[----:B------:R-:W-:-:S03]  /*1720*/  IMAD.U32 R2, R3, -0x80000000, RZ ;  /* 0x8000000003027824 */ /* 0x000fc600078e00ff */
[----:B------:R-:W-:-:S04]  /*1730*/  LEA R5, R5, R0, 0x18 ;  /* 0x0000000005057211 */ /* 0x000fc800078ec0ff */
[----:B------:R-:W1:Y:S02]  /*1740*/  SYNCS.PHASECHK.TRANS64.TRYWAIT P0, [R5+URZ+0x28], R2 ;  /* 0x00002802050075a7 */ /* 0x000e6400080011ff */
[----:B-1----:R-:W-:Y:S05]  /*1750*/  @!P0 BRA `(.L_x_16) ;  /* 0x0000002400e08947 */ /* 0x002fea0003800000 */
.L_x_9:
[----:B------:R-:W-:-:S13]  /*1760*/  ISETP.GT.AND P0, PT, R4, 0x3, PT ;  /* 0x000000030400780c */ /* 0x000fda0003f04270 */
[----:B-----5:R-:W-:Y:S05]  /*1770*/  @P0 EXIT ;  /* 0x000000000000094d */ /* 0x020fea0003800000 */
[----:B------:R-:W-:Y:S05]  /*1780*/  BRA.U !UP4, `(.L_x_17) ;  /* 0x000000010cb87547 */ /* 0x000fea000b800000 */
[----:B------:R-:W2:Y:S01]  /*1790*/  S2UR UR6, SR_CgaCtaId ;  /* 0x00000000000679c3 */ /* 0x000ea20000008800 */
[----:B------:R-:W-:Y:S01]  /*17a0*/  NOP ;  /* 0x0000000000007918 */ /* 0x000fe20000000000 */
[----:B------:R-:W-:Y:S01]  /*17b0*/  UMOV UR4, 0x40 ;  /* 0x0000004000047882 */ /* 0x000fe20000000000 */
[----:B------:R-:W-:Y:S01]  /*17c0*/  UMOV UR5, 0x400 ;  /* 0x0000040000057882 */ /* 0x000fe20000000000 */
[----:B--2---:R-:W-:Y:S02]  /*17d0*/  ULEA UR4, UR6, UR4, 0x18 ;  /* 0x0000000406047291 */ /* 0x004fe4000f8ec0ff */
[----:B------:R-:W-:-:S07]  /*17e0*/  ULEA UR5, UR6, UR5, 0x18 ;  /* 0x0000000506057291 */ /* 0x000fce000f8ec0ff */
[----:B-1----:R-:W1:Y:S02]  /*17f0*/  LDS.U8 R0, [UR4] ;  /* 0x00000004ff007984 */ /* 0x002e640008000000 */
[----:B-1----:R-:W-:-:S13]  /*1800*/  ISETP.NE.AND P0, PT, R0, RZ, PT ;  /* 0x000000ff0000720c */ /* 0x002fda0003f05270 */
[----:B------:R-:W-:Y:S05]  /*1810*/  @P0 BRA `(.L_x_18) ;  /* 0x00000000007c0947 */ /* 0x000fea0003800000 */
[----:B------:R-:W-:-:S13]  /*1820*/  ELECT P0, URZ, PT ;  /* 0x0000000000ff782f */ /* 0x000fda0003800000 */
[----:B------:R-:W-:Y:S05]  /*1830*/  @!P0 BRA `(.L_x_19) ;  /* 0x0000000000848947 */ /* 0x000fea0003800000 */
[----:B------:R-:W-:Y:S01]  /*1840*/  UMOV UR4, 0x10 ;  /* 0x0000001000047882 */ /* 0x000fe20000000000 */
[----:B------:R-:W-:-:S04]  /*1850*/  IMAD.MOV.U32 R2, RZ, RZ, 0xffff ;  /* 0x0000ffffff027424 */ /* 0x000fc800078e00ff */
[----:B------:R-:W-:Y:S04]  /*1860*/  DEPBAR.LE SB1, 0x36 ;  /* 0x00009d800000791a */ /* 0x000fe80000000000 */
[----:B------:R-:W1:Y:S02]  /*1870*/  UTCATOMSWS.FIND_AND_SET.ALIGN UP0, UR4, UR4 ;  /* 0x00000004000475e3 */ /* 0x000e640008000800 */
[----:B-1----:R-:W-:Y:S01]  /*1880*/  PLOP3.LUT P0, PT, PT, PT, UP0, 0x80, 0x8 ;  /* 0x000000000008781c */ /* 0x002fe20003f0f008 */
[----:B------:R-:W-:-:S03]  /*1890*/  IMAD.U32 R5, RZ, RZ, UR4 ;  /* 0x00000004ff057e24 */ /* 0x000fc6000f8e00ff */
[----:B------:R-:W-:-:S04]  /*18a0*/  SEL R0, RZ, 0xffffffff, !P0 ;  /* 0xffffffffff007807 */ /* 0x000fc80004000000 */
[----:B------:R-:W-:Y:S01]  /*18b0*/  ISETP.NE.AND P0, PT, R0, RZ, PT ;  /* 0x000000ff0000720c */ /* 0x000fe20003f05270 */
[----:B------:R-:W-:-:S12]  /*18c0*/  IMAD.MOV.U32 R0, RZ, RZ, 0x1 ;  /* 0x00000001ff007424 */ /* 0x000fd800078e00ff */
[----:B------:R-:W-:Y:S05]  /*18d0*/  @P0 BRA `(.L_x_20) ;  /* 0x0000000000240947 */ /* 0x000fea0003800000 */
.L_x_21:
[----:B------:R-:W-:Y:S05]  /*18e0*/  NANOSLEEP 0x64 ;  /* 0x000000640000795d */ /* 0x000fea0003800000 */
[----:B------:R-:W-:-:S05]  /*18f0*/  UMOV UR4, 0x10 ;  /* 0x0000001000047882 */ /* 0x000fca0000000000 */
[----:B------:R-:W-:Y:S04]  /*1900*/  DEPBAR.LE SB1, 0x36 ;  /* 0x00009d800000791a */ /* 0x000fe80000000000 */
[----:B------:R-:W1:Y:S02]  /*1910*/  UTCATOMSWS.FIND_AND_SET.ALIGN UP0, UR4, UR4 ;  /* 0x00000004000475e3 */ /* 0x000e640008000800 */
[----:B-1----:R-:W-:Y:S01]  /*1920*/  PLOP3.LUT P0, PT, PT, PT, UP0, 0x80, 0x8 ;  /* 0x000000000008781c */ /* 0x002fe20003f0f008 */
[----:B------:R-:W-:-:S03]  /*1930*/  IMAD.U32 R5, RZ, RZ, UR4 ;  /* 0x00000004ff057e24 */ /* 0x000fc6000f8e00ff */
[----:B------:R-:W-:-:S04]  /*1940*/  SEL R3, RZ, 0xffffffff, !P0 ;  /* 0xffffffffff037807 */ /* 0x000fc80004000000 */
[----:B------:R-:W-:-:S13]  /*1950*/  ISETP.NE.AND P0, PT, R3, RZ, PT ;  /* 0x000000ff0300720c */ /* 0x000fda0003f05270 */
[----:B------:R-:W-:Y:S05]  /*1960*/  @!P0 BRA `(.L_x_21) ;  /* 0xfffffffc00dc8947 */ /* 0x000fea000383ffff */
.L_x_20:
[C---:B------:R-:W-:Y:S01]  /*1970*/  VIADD R3, R5.reuse, 0x10 ;  /* 0x0000001005037836 */ /* 0x040fe20000000000 */
[----:B------:R-:W-:Y:S01]  /*1980*/  UMOV UR4, 0x50 ;  /* 0x0000005000047882 */ /* 0x000fe20000000000 */
[----:B------:R-:W-:Y:S01]  /*1990*/  SHF.L.U32 R2, R2, R5, RZ ;  /* 0x0000000502027219 */ /* 0x000fe200000006ff */
[----:B------:R-:W-:Y:S01]  /*19a0*/  ULEA UR4, UR6, UR4, 0x18 ;  /* 0x0000000406047291 */ /* 0x000fe2000f8ec0ff */
[----:B------:R-:W-:Y:S01]  /*19b0*/  IMAD.SHL.U32 R5, R5, 0x20, RZ ;  /* 0x0000002005057824 */ /* 0x000fe200078e00ff */
[----:B------:R-:W-:-:S04]  /*19c0*/  SHF.L.U32 R3, R0, R3, RZ ;  /* 0x0000000300037219 */ /* 0x000fc800000006ff */
[----:B------:R-:W-:-:S05]  /*19d0*/  LOP3.LUT R2, R3, R2, RZ, 0xfc, !PT ;  /* 0x0000000203027212 */ /* 0x000fca00078efcff */
[----:B------:R1:W-:Y:S04]  /*19e0*/  ATOMS.OR RZ, [UR4], R2 ;  /* 0x00000002ffff798c */ /* 0x0003e8000b000004 */
[----:B------:R1:W-:Y:S01]  /*19f0*/  STS [UR5+0x38], R5 ;  /* 0x00003805ff007988 */ /* 0x0003e20008000805 */
[----:B------:R-:W-:Y:S05]  /*1a00*/  BRA `(.L_x_19) ;  /* 0x0000000000107947 */ /* 0x000fea0003800000 */
.L_x_18:
[----:B------:R-:W-:Y:S02]  /*1a10*/  MOV R0, 0xffffffff ;  /* 0xffffffff00007802 */ /* 0x000fe40000000f00 */
[----:B------:R-:W-:-:S03]  /*1a20*/  MOV R2, 0x1a50 ;  /* 0x00001a5000027802 */ /* 0x000fc60000000f00 */
[----:B------:R1:W-:Y:S04]  /*1a30*/  STS [UR5+0x38], R0 ;  /* 0x00003800ff007988 */ /* 0x0003e80008000805 */
[----:B-1-34-:R-:W-:Y:S05]  /*1a40*/  CALL.REL.NOINC `($__internal_1_$__cuda_sm10x_tcgen05_guardrail_trap_phase_invalid_during_alloc) ;  /* 0x0000002400647944 */ /* 0x01afea0003c00000 */
.L_x_19:
[----:B------:R-:W-:Y:S05]  /*1a50*/  WARPSYNC.ALL ;  /* 0x0000000000007948 */ /* 0x000fea0003800000 */
[----:B------:R-:W-:Y:S01]  /*1a60*/  NOP ;  /* 0x0000000000007918 */ /* 0x000fe20000000000 */
.L_x_17:
[----:B------:R-:W2:Y:S08]  /*1a70*/  S2UR UR12, SR_CgaCtaId ;  /* 0x00000000000c79c3 */ /* 0x000eb00000008800 */
[----:B------:R-:W-:Y:S06]  /*1a80*/  BAR.SYNC.DEFER_BLOCKING 0x2, 0xa0 ;  /* 0x0082800000007b1d */ /* 0x000fec0000010000 */
[----:B------:R-:W-:-:S02]  /*1a90*/  UMOV UR4, 0x400 ;  /* 0x0000040000047882 */ /* 0x000fc40000000000 */
[----:B------:R-:W5:Y:S01]  /*1aa0*/  S2UR UR18, SR_CTAID.Z ;  /* 0x00000000001279c3 */ /* 0x000f620000002700 */
[----:B--2---:R-:W-:Y:S02]  /*1ab0*/  ULEA UR4, UR12, UR4, 0x18 ;  /* 0x000000040c047291 */ /* 0x004fe4000f8ec0ff */
[----:B-----5:R-:W-:-:S07]  /*1ac0*/  UISETP.GT.U32.AND UP0, UPT, UR18, 0x1ff, UPT ;  /* 0x000001ff1200788c */ /* 0x020fce000bf04070 */
[----:B------:R-:W2:Y:S02]  /*1ad0*/  LDS R72, [UR4+0x38] ;  /* 0x00003804ff487984 */ /* 0x000ea40008000800 */
[----:B------:R-:W-:Y:S05]  /*1ae0*/  BRA.U UP0, `(.L_x_22) ;  /* 0x0000001d00b07547 */ /* 0x000fea000b800000 */
[----:B------:R-:W5:Y:S01]  /*1af0*/  LDCU.64 UR4, c[0x0][0x6c0] ;  /* 0x0000d800ff0477ac */ /* 0x000f620008000a00 */
[----:B------:R-:W1:Y:S01]  /*1b00*/  S2UR UR11, SR_CgaCtaId ;  /* 0x00000000000b79c3 */ /* 0x000e620000008800 */
[----:B------:R-:W-:Y:S01]  /*1b10*/  HFMA2 R71, -RZ, RZ, 0, 0 ;  /* 0x00000000ff477431 */ /* 0x000fe200000001ff */
[----:B------:R-:W4:Y:S01]  /*1b20*/  LDCU.64 UR24, c[0x0][0x348] ;  /* 0x00006900ff1877ac */ /* 0x000f220008000a00 */
[----:B------:R-:W-:Y:S01]  /*1b30*/  UMOV UR17, URZ ;  /* 0x000000ff00117c82 */ /* 0x000fe20008000000 */
[----:B-----5:R-:W-:-:S04]  /*1b40*/  UIMAD.WIDE.U32 UR6, UR18, UR5, URZ ;  /* 0x00000005120672a5 */ /* 0x020fc8000f8e00ff */
[----:B------:R-:W-:-:S04]  /*1b50*/  UIADD3 UR5, UPT, UPT, UR18, -UR7, URZ ;  /* 0x8000000712057290 */ /* 0x000fc8000fffe0ff */
[----:B------:R-:W-:-:S03]  /*1b60*/  USHF.R.U32.HI UR5, URZ, UR23, UR5 ;  /* 0x00000017ff057299 */ /* 0x000fc60008011605 */
[----:B------:R-:W5:Y:S01]  /*1b70*/  LDCU UR6, c[0x0][0x6d0] ;  /* 0x0000da00ff0677ac */ /* 0x000f620008000800 */
[----:B------:R-:W-:-:S04]  /*1b80*/  UIADD3 UR5, UPT, UPT, UR7, UR5, URZ ;  /* 0x0000000507057290 */ /* 0x000fc8000fffe0ff */
[----:B------:R-:W-:-:S04]  /*1b90*/  USHF.R.U32.HI UR10, URZ, UR22, UR5 ;  /* 0x00000016ff0a7299 */ /* 0x000fc80008011605 */
[----:B------:R-:W-:-:S04]  /*1ba0*/  UIADD3 UR10, UPT, UPT, -UR10, URZ, URZ ;  /* 0x000000ff0a0a7290 */ /* 0x000fc8000fffe1ff */
[----:B------:R-:W-:Y:S01]  /*1bb0*/  UIMAD UR10, UR4, UR10, UR18 ;  /* 0x0000000a040a72a4 */ /* 0x000fe2000f8e0212 */
[----:B------:R-:W3:Y:S03]  /*1bc0*/  LDCU.64 UR4, c[0x0][0x6d8] ;  /* 0x0000db00ff0477ac */ /* 0x000ee60008000a00 */
[----:B-----5:R-:W-:-:S04]  /*1bd0*/  UIMAD.WIDE.U32 UR6, UR10, UR6, URZ ;  /* 0x000000060a0672a5 */ /* 0x020fc8000f8e00ff */
[----:B------:R-:W-:-:S04]  /*1be0*/  UIADD3 UR6, UPT, UPT, UR10, -UR7, URZ ;  /* 0x800000070a067290 */ /* 0x000fc8000fffe0ff */
[----:B------:R-:W-:-:S04]  /*1bf0*/  USHF.R.U32.HI UR6, URZ, UR21, UR6 ;  /* 0x00000015ff067299 */ /* 0x000fc80008011606 */
[----:B------:R-:W-:-:S04]  /*1c00*/  UIADD3 UR7, UPT, UPT, UR7, UR6, URZ ;  /* 0x0000000607077290 */ /* 0x000fc8000fffe0ff */
[----:B------:R-:W-:-:S04]  /*1c10*/  USHF.R.U32.HI UR7, URZ, UR15, UR7 ;  /* 0x0000000fff077299 */ /* 0x000fc80008011607 */
[----:B---3--:R-:W-:Y:S01]  /*1c20*/  UIMAD.WIDE.U32 UR8, UR7, UR5, URZ ;  /* 0x00000005070872a5 */ /* 0x008fe2000f8e00ff */
[----:B------:R-:W3:Y:S03]  /*1c30*/  LDCU UR5, c[0x0][0x6cc] ;  /* 0x0000d980ff0577ac */ /* 0x000ee60008000800 */
[----:B------:R-:W-:-:S03]  /*1c40*/  UIADD3 UR6, UPT, UPT, UR7, -UR9, URZ ;  /* 0x8000000907067290 */ /* 0x000fc6000fffe0ff */
[----:B------:R-:W-:Y:S01]  /*1c50*/  UMOV UR8, 0x400 ;  /* 0x0000040000087882 */ /* 0x000fe20000000000 */
[----:B------:R-:W-:Y:S02]  /*1c60*/  USHF.R.U32.HI UR6, URZ, UR14, UR6 ;  /* 0x0000000eff067299 */ /* 0x000fe40008011606 */
[----:B-1----:R-:W-:Y:S02]  /*1c70*/  ULEA UR11, UR11, UR8, 0x18 ;  /* 0x000000080b0b7291 */ /* 0x002fe4000f8ec0ff */
[----:B------:R-:W-:Y:S02]  /*1c80*/  UIADD3 UR6, UPT, UPT, UR9, UR6, URZ ;  /* 0x0000000609067290 */ /* 0x000fe4000fffe0ff */
[----:B------:R-:W-:Y:S02]  /*1c90*/  UIADD3 UR16, UPT, UPT, UR11, 0x8400, URZ ;  /* 0x000084000b107890 */ /* 0x000fe4000fffe0ff */
[----:B------:R-:W-:-:S04]  /*1ca0*/  USHF.R.U32.HI UR6, URZ, UR13, UR6 ;  /* 0x0000000dff067299 */ /* 0x000fc80008011606 */
[----:B------:R-:W-:Y:S02]  /*1cb0*/  UIADD3 UR8, UPT, UPT, -UR6, URZ, URZ ;  /* 0x000000ff06087290 */ /* 0x000fe4000fffe1ff */
[----:B------:R-:W-:Y:S02]  /*1cc0*/  UIADD3 UR6, UPT, UPT, -UR7, URZ, URZ ;  /* 0x000000ff07067290 */ /* 0x000fe4000fffe1ff */
[----:B------:R-:W-:Y:S02]  /*1cd0*/  UIMAD UR4, UR4, UR8, UR7 ;  /* 0x00000008040472a4 */ /* 0x000fe4000f8e0207 */
[----:B---34-:R-:W-:-:S12]  /*1ce0*/  UIMAD UR10, UR5, UR6, UR10 ;  /* 0x00000006050a72a4 */ /* 0x018fd8000f8e020a */
.L_x_27:
[----:B------:R-:W-:Y:S01]  /*1cf0*/  SHF.L.U32 R2, R71, 0x1f, RZ ;  /* 0x0000001f47027819 */ /* 0x000fe200000006ff */
[----:B-1----:R-:W1:Y:S01]  /*1d00*/  S2R R5, SR_TID.X ;  /* 0x0000000000057919 */ /* 0x002e620000002100 */
[----:B------:R-:W-:Y:S02]  /*1d10*/  USHF.L.U32 UR27, UR17, 0x3, URZ ;  /* 0x00000003111b7899 */ /* 0x000fe400080006ff */
[----:B------:R-:W3:Y:S01]  /*1d20*/  SYNCS.PHASECHK.TRANS64.TRYWAIT P0, [UR11+0x20], R2 ;  /* 0x00002002ff0075a7 */ /* 0x000ee2000800110b */
[----:B-1----:R-:W-:Y:S01]  /*1d30*/  LEA R69, R5, UR11, 0x7 ;  /* 0x0000000b05457c11 */ /* 0x002fe2000f8e38ff */
[----:B---3--:R-:W-:Y:S08]  /*1d40*/  @!P0 BRA `(.L_x_23) ;  /* 0x00000020007c8947 */ /* 0x008ff00003800000 */
.L_x_41:
[C---:B------:R-:W-:Y:S01]  /*1d50*/  VIADD R7, R69.reuse, 0x8430 ;  /* 0x0000843045077836 */ /* 0x040fe20000000000 */
[----:B------:R-:W3:Y:S01]  /*1d60*/  S2UR UR12, SR_CgaCtaId ;  /* 0x00000000000c79c3 */ /* 0x000ee20000008800 */
[----:B-1----:R-:W-:Y:S01]  /*1d70*/  VIADD R0, R69, 0x8420 ;  /* 0x0000842045007836 */ /* 0x002fe20000000000 */
[----:B------:R-:W-:Y:S01]  /*1d80*/  UIADD3 UR30, UP1, UPT, UR24, 0x2c0, URZ ;  /* 0x000002c0181e7890 */ /* 0x000fe2000ff3e0ff */
[----:B------:R-:W-:Y:S01]  /*1d90*/  IMAD.U32 R5, R5, 0x10000, RZ ;  /* 0x0001000005057824 */ /* 0x000fe200078e00ff */
[----:B------:R-:W-:Y:S01]  /*1da0*/  SHF.R.U32.HI R68, RZ, 0x3, R7 ;  /* 0x00000003ff447819 */ /* 0x000fe20000011607 */
[----:B------:R-:W-:Y:S01]  /*1db0*/  UIADD3 UR28, UP0, UPT, UR24, 0x240, URZ ;  /* 0x00000240181c7890 */ /* 0x000fe2000ff1e0ff */
[----:B------:R-:W-:Y:S01]  /*1dc0*/  SHF.R.U32.HI R3, RZ, 0x3, R0 ;  /* 0x00000003ff037819 */ /* 0x000fe20000011600 */
[----:B------:R-:W1:Y:S01]  /*1dd0*/  LDCU UR20, c[0x0][0x6e4] ;  /* 0x0000dc80ff1477ac */ /* 0x000e620008000800 */
[----:B------:R-:W-:Y:S01]  /*1de0*/  LOP3.LUT R68, R7, 0x70, R68, 0x78, !PT ;  /* 0x0000007007447812 */ /* 0x000fe200078e7844 */
[C---:B------:R-:W-:Y:S01]  /*1df0*/  VIADD R7, R69.reuse, 0x8410 ;  /* 0x0000841045077836 */ /* 0x040fe20000000000 */
[----:B------:R-:W-:Y:S01]  /*1e00*/  LOP3.LUT R3, R0, 0x70, R3, 0x78, !PT ;  /* 0x0000007000037812 */ /* 0x000fe200078e7803 */
[----:B------:R-:W-:Y:S01]  /*1e10*/  VIADD R69, R69, 0x8400 ;  /* 0x0000840045457836 */ /* 0x000fe20000000000 */
[----:B------:R-:W-:Y:S01]  /*1e20*/  LOP3.LUT R5, R5, 0xe00000, RZ, 0xc0, !PT ;  /* 0x00e0000005057812 */ /* 0x000fe200078ec0ff */
[----:B------:R-:W-:Y:S01]  /*1e30*/  USHF.L.U32 UR10, UR10, 0x7, URZ ;  /* 0x000000070a0a7899 */ /* 0x000fe200080006ff */
[----:B------:R-:W-:Y:S01]  /*1e40*/  SHF.R.U32.HI R2, RZ, 0x3, R7 ;  /* 0x00000003ff027819 */ /* 0x000fe20000011607 */
[----:B------:R-:W-:Y:S01]  /*1e50*/  USHF.L.U32 UR5, UR4, 0x7, URZ ;  /* 0x0000000704057899 */ /* 0x000fe200080006ff */
[----:B------:R-:W-:Y:S01]  /*1e60*/  SHF.R.U32.HI R0, RZ, 0x3, R69 ;  /* 0x00000003ff007819 */ /* 0x000fe20000011645 */
[----:B--2---:R-:W-:Y:S01]  /*1e70*/  IMAD.IADD R70, R72, 0x1, R5 ;  /* 0x0000000148467824 */ /* 0x004fe200078e0205 */
[----:B------:R-:W-:Y:S01]  /*1e80*/  LOP3.LUT R2, R7, 0x70, R2, 0x78, !PT ;  /* 0x0000007007027812 */ /* 0x000fe200078e7802 */
[----:B------:R-:W-:Y:S01]  /*1e90*/  USHF.L.U32 UR9, UR4, 0x8, URZ ;  /* 0x0000000804097899 */ /* 0x000fe200080006ff */
[----:B------:R-:W-:Y:S01]  /*1ea0*/  LOP3.LUT R0, R69, 0x70, R0, 0x78, !PT ;  /* 0x0000007045007812 */ /* 0x000fe200078e7800 */
[----:B------:R-:W-:-:S02]  /*1eb0*/  UIADD3.X UR31, UPT, UPT, URZ, UR25, URZ, UP1, !UPT ;  /* 0x00000019ff1f7290 */ /* 0x000fc40008ffe4ff */
[----:B------:R-:W-:Y:S01]  /*1ec0*/  UIADD3.X UR29, UPT, UPT, URZ, UR25, URZ, UP0, !UPT ;  /* 0x00000019ff1d7290 */ /* 0x000fe200087fe4ff */
[----:B------:R-:W-:Y:S01]  /*1ed0*/  UMOV UR26, URZ ;  /* 0x000000ff001a7c82 */ /* 0x000fe20008000000 */
[----:B------:R-:W-:Y:S01]  /*1ee0*/  UMOV UR19, 0x400 ;  /* 0x0000040000137882 */ /* 0x000fe20000000000 */
[----:B-1-3--:R-:W-:-:S09]  /*1ef0*/  UMOV UR8, UR16 ;  /* 0x0000001000087c82 */ /* 0x00afd20008000000 */
.L_x_26:
[----:B------:R-:W-:Y:S01]  /*1f00*/  R2UR UR4, R70 ;  /* 0x00000000460472ca */ /* 0x000fe200000e0000 */
[----:B------:R-:W-:-:S12]  /*1f10*/  ULEA UR7, UR12, UR19, 0x18 ;  /* 0x000000130c077291 */ /* 0x000fd8000f8ec0ff */
[----:B-1----:R-:W1:Y:S01]  /*1f20*/  LDTM.x32 R36, tmem[UR4] ;  /* 0x00000004002479ee */ /* 0x002e6200082c0000 */
[----:B------:R-:W2:Y:S01]  /*1f30*/  LDTM.x32 R4, tmem[UR4+0x20] ;  /* 0x00002004000479ee */ /* 0x000ea200082c0000 */
[----:B------:R-:W-:-:S04]  /*1f40*/  USHF.R.S32.HI UR4, URZ, 0x1f, UR27 ;  /* 0x0000001fff047899 */ /* 0x000fc8000801141b */
[----:B------:R-:W-:-:S04]  /*1f50*/  ULEA.HI UR4, UR4, UR27, URZ, 0x2 ;  /* 0x0000001b04047291 */ /* 0x000fc8000f8f10ff */
[----:B------:R-:W-:-:S04]  /*1f60*/  ULOP3.LUT UR4, UR4, 0xfffffffc, URZ, 0xc0, !UPT ;  /* 0xfffffffc04047892 */ /* 0x000fc8000f8ec0ff */
[----:B------:R-:W-:-:S06]  /*1f70*/  UIADD3 UR4, UPT, UPT, -UR4, UR27, URZ ;  /* 0x0000001b04047290 */ /* 0x000fcc000fffe1ff */
[----:B------:R-:W-:Y:S01]  /*1f80*/  MOV R81, UR4 ;  /* 0x0000000400517c02 */ /* 0x000fe20008000f00 */
[----:B-1----:R-:W-:Y:S01]  /*1f90*/  FMUL R73, R37, UR20 ;  /* 0x0000001425497c20 */ /* 0x002fe20008400000 */
[----:B------:R-:W-:Y:S01]  /*1fa0*/  FMUL R74, R36, UR20 ;  /* 0x00000014244a7c20 */ /* 0x000fe20008400000 */
        /* <DEDUP_REMOVED lines=14> */
[----:B--2---:R-:W-:Y:S01]  /*2090*/  FMUL R82, R4, UR20 ;  /* 0x0000001404527c20 */ /* 0x004fe20008400000 */
[----:B------:R-:W-:Y:S01]  /*20a0*/  F2FP.BF16.F32.PACK_AB R39, R79, R80 ;  /* 0x000000504f27723e */ /* 0x000fe200000010ff */
[----:B------:R-:W-:Y:S01]  /*20b0*/  FMUL R83, R5, UR20 ;  /* 0x0000001405537c20 */ /* 0x000fe20008400000 */
[----:B------:R-:W-:Y:S01]  /*20c0*/  F2FP.BF16.F32.PACK_AB R38, R77, R78 ;  /* 0x0000004e4d26723e */ /* 0x000fe200000010ff */
[----:B------:R-:W-:Y:S01]  /*20d0*/  FMUL R85, R6, UR20 ;  /* 0x0000001406557c20 */ /* 0x000fe20008400000 */
[----:B------:R-:W-:Y:S01]  /*20e0*/  F2FP.BF16.F32.PACK_AB R37, R75, R76 ;  /* 0x0000004c4b25723e */ /* 0x000fe200000010ff */
[----:B------:R-:W-:Y:S01]  /*20f0*/  FMUL R86, R83, -1.4426950216293334961 ;  /* 0xbfb8aa3b53567820 */ /* 0x000fe20000400000 */
[----:B------:R-:W-:Y:S01]  /*2100*/  F2FP.BF16.F32.PACK_AB R36, R73, R74 ;  /* 0x0000004a4924723e */ /* 0x000fe200000010ff */
[----:B------:R-:W-:Y:S01]  /*2110*/  FMUL R84, R82, -1.4426950216293334961 ;  /* 0xbfb8aa3b52547820 */ /* 0x000fe20000400000 */
[----:B------:R-:W-:Y:S01]  /*2120*/  LEA R87, R81, R0, 0xe ;  /* 0x0000000051577211 */ /* 0x000fe200078e70ff */
[----:B------:R-:W-:Y:S01]  /*2130*/  FMUL R53, R53, UR20 ;  /* 0x0000001435357c20 */ /* 0x000fe20008400000 */
[----:B------:R-:W-:Y:S01]  /*2140*/  F2FP.BF16.F32.PACK_AB R43, R51, R50 ;  /* 0x00000032332b723e */ /* 0x000fe200000010ff */
[----:B------:R-:W-:Y:S01]  /*2150*/  MUFU.EX2 R86, R86 ;  /* 0x0000005600567308 */ /* 0x000fe20000000800 */
[----:B------:R-:W-:Y:S01]  /*2160*/  F2FP.BF16.F32.PACK_AB R42, R49, R48 ;  /* 0x00000030312a723e */ /* 0x000fe200000010ff */
[----:B------:R1:W-:Y:S01]  /*2170*/  STS.128 [R87], R36 ;  /* 0x0000002457007388 */ /* 0x0003e20000000c00 */
[----:B------:R-:W-:Y:S01]  /*2180*/  F2FP.BF16.F32.PACK_AB R41, R47, R46 ;  /* 0x0000002e2f29723e */ /* 0x000fe200000010ff */
[----:B------:R-:W-:Y:S01]  /*2190*/  FMUL R52, R52, UR20 ;  /* 0x0000001434347c20 */ /* 0x000fe20008400000 */
[----:B------:R-:W-:Y:S01]  /*21a0*/  F2FP.BF16.F32.PACK_AB R40, R45, R44 ;  /* 0x0000002c2d28723e */ /* 0x000fe200000010ff */
[----:B------:R-:W-:Y:S01]  /*21b0*/  FMUL R55, R55, UR20 ;  /* 0x0000001437377c20 */ /* 0x000fe20008400000 */
[----:B------:R-:W-:Y:S01]  /*21c0*/  LEA R4, R81, R2, 0xe ;  /* 0x0000000251047211 */ /* 0x000fe200078e70ff */
[----:B------:R-:W-:Y:S01]  /*21d0*/  FMUL R54, R54, UR20 ;  /* 0x0000001436367c20 */ /* 0x000fe20008400000 */
[----:B------:R-:W-:Y:S01]  /*21e0*/  FMUL R57, R57, UR20 ;  /* 0x0000001439397c20 */ /* 0x000fe20008400000 */
[----:B------:R-:W-:Y:S01]  /*21f0*/  FMUL R56, R56, UR20 ;  /* 0x0000001438387c20 */ /* 0x000fe20008400000 */
[----:B------:R-:W-:Y:S01]  /*2200*/  FMUL R59, R59, UR20 ;  /* 0x000000143b3b7c20 */ /* 0x000fe20008400000 */
[----:B------:R2:W-:Y:S01]  /*2210*/  STS.128 [R4], R40 ;  /* 0x0000002804007388 */ /* 0x0005e20000000c00 */
[----:B------:R-:W-:Y:S01]  /*2220*/  FMUL R58, R58, UR20 ;  /* 0x000000143a3a7c20 */ /* 0x000fe20008400000 */
[----:B------:R-:W3:Y:S01]  /*2230*/  MUFU.EX2 R84, R84 ;  /* 0x0000005400547308 */ /* 0x000ee20000000800 */
[----:B------:R-:W-:Y:S01]  /*2240*/  FMUL R10, R10, UR20 ;  /* 0x000000140a0a7c20 */ /* 0x000fe20008400000 */
[----:B------:R-:W-:Y:S01]  /*2250*/  F2FP.BF16.F32.PACK_AB R6, R57, R56 ;  /* 0x000000383906723e */ /* 0x000fe200000010ff */
[----:B------:R-:W-:Y:S01]  /*2260*/  FMUL R61, R61, UR20 ;  /* 0x000000143d3d7c20 */ /* 0x000fe20008400000 */
[----:B------:R-:W-:Y:S01]  /*2270*/  F2FP.BF16.F32.PACK_AB R5, R55, R54 ;  /* 0x000000363705723e */ /* 0x000fe200000010ff */
[----:B------:R-:W-:Y:S01]  /*2280*/  FMUL R92, R10, -1.4426950216293334961 ;  /* 0xbfb8aa3b0a5c7820 */ /* 0x000fe20000400000 */
[----:B------:R-:W-:Y:S01]  /*2290*/  LEA R88, R81, R3, 0xe ;  /* 0x0000000351587211 */ /* 0x000fe200078e70ff */
[----:B------:R-:W-:Y:S01]  /*22a0*/  FMUL R60, R60, UR20 ;  /* 0x000000143c3c7c20 */ /* 0x000fe20008400000 */
[----:B------:R-:W-:Y:S01]  /*22b0*/  FMUL R63, R63, UR20 ;  /* 0x000000143f3f7c20 */ /* 0x000fe20008400000 */
[----:B------:R-:W-:Y:S01]  /*22c0*/  FMUL R62, R62, UR20 ;  /* 0x000000143e3e7c20 */ /* 0x000fe20008400000 */
[----:B------:R-:W-:Y:S01]  /*22d0*/  FMUL R66, R66, UR20 ;  /* 0x0000001442427c20 */ /* 0x000fe20008400000 */
[----:B------:R-:W-:Y:S01]  /*22e0*/  LEA R91, R81, R68, 0xe ;  /* 0x00000044515b7211 */ /* 0x000fe200078e70ff */
[----:B------:R-:W-:Y:S01]  /*22f0*/  FMUL R8, R8, UR20 ;  /* 0x0000001408087c20 */ /* 0x000fe20008400000 */
[----:B------:R-:W-:Y:S01]  /*2300*/  FMUL R11, R11, UR20 ;  /* 0x000000140b0b7c20 */ /* 0x000fe20008400000 */
[----:B------:R-:W-:Y:S01]  /*2310*/  FMUL R13, R13, UR20 ;  /* 0x000000140d0d7c20 */ /* 0x000fe20008400000 */
[----:B------:R-:W-:Y:S01]  /*2320*/  FMUL R17, R17, UR20 ;  /* 0x0000001411117c20 */ /* 0x000fe20008400000 */
[----:B------:R-:W-:Y:S01]  /*2330*/  FMUL R20, R20, UR20 ;  /* 0x0000001414147c20 */ /* 0x000fe20008400000 */
[----:B---3--:R-:W-:Y:S01]  /*2340*/  FADD R93, R84, 1 ;  /* 0x3f800000545d7421 */ /* 0x008fe20000000000 */
[----:B------:R-:W-:Y:S01]  /*2350*/  FMUL R90, R11, -1.4426950216293334961 ;  /* 0xbfb8aa3b0b5a7820 */ /* 0x000fe20000400000 */
[----:B-1----:R-:W-:Y:S01]  /*2360*/  F2FP.BF16.F32.PACK_AB R37, R63, R62 ;  /* 0x0000003e3f25723e */ /* 0x002fe200000010ff */
[----:B------:R-:W-:Y:S01]  /*2370*/  FMUL R14, R14, UR20 ;  /* 0x000000140e0e7c20 */ /* 0x000fe20008400000 */
[----:B------:R-:W-:Y:S01]  /*2380*/  F2FP.BF16.F32.PACK_AB R36, R61, R60 ;  /* 0x0000003c3d24723e */ /* 0x000fe200000010ff */
[----:B------:R-:W-:Y:S01]  /*2390*/  FMUL R15, R15, UR20 ;  /* 0x000000140f0f7c20 */ /* 0x000fe20008400000 */
[----:B------:R-:W-:Y:S01]  /*23a0*/  FMUL R25, R25, UR20 ;  /* 0x0000001419197c20 */ /* 0x000fe20008400000 */
[----:B------:R-:W1:Y:S01]  /*23b0*/  MUFU.EX2 R90, R90 ;  /* 0x0000005a005a7308 */ /* 0x000e620000000800 */
[----:B------:R-:W-:Y:S01]  /*23c0*/  FMUL R26, R26, UR20 ;  /* 0x000000141a1a7c20 */ /* 0x000fe20008400000 */
[----:B------:R-:W-:Y:S01]  /*23d0*/  FMUL R27, R27, UR20 ;  /* 0x000000141b1b7c20 */ /* 0x000fe20008400000 */
[----:B------:R-:W-:Y:S01]  /*23e0*/  FMUL R29, R29, UR20 ;  /* 0x000000141d1d7c20 */ /* 0x000fe20008400000 */
[----:B------:R-:W-:Y:S01]  /*23f0*/  FMUL R30, R30, UR20 ;  /* 0x000000141e1e7c20 */ /* 0x000fe20008400000 */
[----:B--2---:R-:W-:Y:S01]  /*2400*/  FMUL R43, R85, -1.4426950216293334961 ;  /* 0xbfb8aa3b552b7820 */ /* 0x004fe20000400000 */
[----:B------:R-:W-:Y:S01]  /*2410*/  FMUL R42, R7, UR20 ;  /* 0x00000014072a7c20 */ /* 0x000fe20008400000 */
[----:B------:R-:W-:Y:S01]  /*2420*/  F2FP.BF16.F32.PACK_AB R7, R59, R58 ;  /* 0x0000003a3b07723e */ /* 0x000fe200000010ff */
[----:B------:R-:W-:Y:S01]  /*2430*/  FMUL R40, R65, UR20 ;  /* 0x0000001441287c20 */ /* 0x000fe20008400000 */
[----:B------:R-:W-:Y:S01]  /*2440*/  F2FP.BF16.F32.PACK_AB R4, R53, R52 ;  /* 0x000000343504723e */ /* 0x000fe200000010ff */
[----:B------:R-:W-:Y:S01]  /*2450*/  FMUL R87, R42, -1.4426950216293334961 ;  /* 0xbfb8aa3b2a577820 */ /* 0x000fe20000400000 */
[----:B------:R-:W-:Y:S01]  /*2460*/  MUFU.EX2 R43, R43 ;  /* 0x0000002b002b7308 */ /* 0x000fe20000000800 */
[----:B------:R-:W-:Y:S01]  /*2470*/  FMUL R65, R9, UR20 ;  /* 0x0000001409417c20 */ /* 0x000fe20008400000 */
[----:B------:R-:W-:Y:S01]  /*2480*/  FMUL R41, R67, UR20 ;  /* 0x0000001443297c20 */ /* 0x000fe20008400000 */
[----:B------:R2:W-:Y:S01]  /*2490*/  STS.128 [R88], R4 ;  /* 0x0000000458007388 */ /* 0x0005e20000000c00 */
[----:B------:R-:W-:Y:S01]  /*24a0*/  FMUL R9, R64, UR20 ;  /* 0x0000001440097c20 */ /* 0x000fe20008400000 */
[----:B------:R-:W-:Y:S01]  /*24b0*/  FMUL R64, R65, -1.4426950216293334961 ;  /* 0xbfb8aa3b41407820 */ /* 0x000fe20000400000 */
[----:B------:R-:W-:Y:S01]  /*24c0*/  FMUL R67, R8, -1.4426950216293334961 ;  /* 0xbfb8aa3b08437820 */ /* 0x000fe20000400000 */
[----:B------:R-:W-:Y:S01]  /*24d0*/  F2FP.BF16.F32.PACK_AB R39, R41, R66 ;  /* 0x000000422927723e */ /* 0x000fe200000010ff */
[----:B------:R-:W3:Y:S01]  /*24e0*/  MUFU.EX2 R87, R87 ;  /* 0x0000005700577308 */ /* 0x000ee20000000800 */
[----:B------:R-:W-:Y:S01]  /*24f0*/  F2FP.BF16.F32.PACK_AB R38, R40, R9 ;  /* 0x000000092826723e */ /* 0x000fe200000010ff */
[----:B-1----:R-:W-:Y:S01]  /*2500*/  FADD R90, R90, 1 ;  /* 0x3f8000005a5a7421 */ /* 0x002fe20000000000 */
[----:B------:R-:W-:Y:S01]  /*2510*/  FMUL R31, R31, UR20 ;  /* 0x000000141f1f7c20 */ /* 0x000fe20008400000 */
[----:B------:R-:W-:-:S02]  /*2520*/  FMUL R35, R35, UR20 ;  /* 0x0000001423237c20 */ /* 0x000fc40008400000 */
[----:B------:R1:W-:Y:S02]  /*2530*/  STS.128 [R91], R36 ;  /* 0x000000245b007388 */ /* 0x0003e40000000c00 */
[----:B------:R-:W-:Y:S08]  /*2540*/  MUFU.EX2 R64, R64 ;  /* 0x0000004000407308 */ /* 0x000ff00000000800 */
[----:B------:R-:W-:Y:S01]  /*2550*/  MUFU.EX2 R67, R67 ;  /* 0x0000004300437308 */ /* 0x000fe20000000800 */
[----:B---3--:R-:W-:-:S07]  /*2560*/  FADD R87, R87, 1 ;  /* 0x3f80000057577421 */ /* 0x008fce0000000000 */
[----:B--2---:R2:W-:Y:S01]  /*2570*/  MUFU.EX2 R5, R92 ;  /* 0x0000005c00057308 */ /* 0x0045e20000000800 */
[----:B------:R-:W-:Y:S01]  /*2580*/  FMUL R7, R18, UR20 ;  /* 0x0000001412077c20 */ /* 0x000fe20008400000 */
[----:B------:R-:W-:Y:S01]  /*2590*/  FMUL R18, R19, UR20 ;  /* 0x0000001413127c20 */ /* 0x000fe20008400000 */
[----:B------:R-:W-:Y:S01]  /*25a0*/  FMUL R19, R21, UR20 ;  /* 0x0000001415137c20 */ /* 0x000fe20008400000 */
[----:B------:R-:W-:Y:S01]  /*25b0*/  FMUL R88, R13, -1.4426950216293334961 ;  /* 0xbfb8aa3b0d587820 */ /* 0x000fe20000400000 */
[----:B------:R-:W-:Y:S01]  /*25c0*/  FMUL R4, R12, UR20 ;  /* 0x000000140c047c20 */ /* 0x000fe20008400000 */
[----:B------:R-:W-:Y:S01]  /*25d0*/  FMUL R6, R16, UR20 ;  /* 0x0000001410067c20 */ /* 0x000fe20008400000 */
[----:B------:R-:W-:Y:S01]  /*25e0*/  FMUL R12, R14, -1.4426950216293334961 ;  /* 0xbfb8aa3b0e0c7820 */ /* 0x000fe20000400000 */
[----:B------:R-:W-:Y:S01]  /*25f0*/  FMUL R16, R15, -1.4426950216293334961 ;  /* 0xbfb8aa3b0f107820 */ /* 0x000fe20000400000 */
[----:B------:R-:W-:Y:S01]  /*2600*/  FMUL R89, R4, -1.4426950216293334961 ;  /* 0xbfb8aa3b04597820 */ /* 0x000fe20000400000 */
[----:B------:R-:W-:Y:S01]  /*2610*/  MUFU.EX2 R88, R88 ;  /* 0x0000005800587308 */ /* 0x000fe20000000800 */
[----:B-1----:R-:W-:Y:S01]  /*2620*/  FMUL R91, R17, -1.4426950216293334961 ;  /* 0xbfb8aa3b115b7820 */ /* 0x002fe20000400000 */
[----:B------:R-:W-:Y:S01]  /*2630*/  FMUL R39, R7, -1.4426950216293334961 ;  /* 0xbfb8aa3b07277820 */ /* 0x000fe20000400000 */
[----:B------:R-:W-:Y:S01]  /*2640*/  FMUL R38, R6, -1.4426950216293334961 ;  /* 0xbfb8aa3b06267820 */ /* 0x000fe20000400000 */
[----:B--2---:R-:W-:Y:S01]  /*2650*/  FADD R92, R86, 1 ;  /* 0x3f800000565c7421 */ /* 0x004fe20000000000 */
[----:B------:R-:W-:-:S03]  /*2660*/  FADD R86, R43, 1 ;  /* 0x3f8000002b567421 */ /* 0x000fc60000000000 */
[----:B------:R-:W1:Y:S01]  /*2670*/  MUFU.RCP R37, R93 ;  /* 0x0000005d00257308 */ /* 0x000e620000001000 */
[----:B------:R-:W-:-:S07]  /*2680*/  FMUL R43, R18, -1.4426950216293334961 ;  /* 0xbfb8aa3b122b7820 */ /* 0x000fce0000400000 */
[----:B------:R-:W2:Y:S08]  /*2690*/  MUFU.RCP R86, R86 ;  /* 0x0000005600567308 */ /* 0x000eb00000001000 */
[----:B------:R-:W3:Y:S01]  /*26a0*/  MUFU.RCP R93, R87 ;  /* 0x00000057005d7308 */ /* 0x000ee20000001000 */
[----:B-1----:R-:W-:-:S04]  /*26b0*/  FMUL R37, R82, R37 ;  /* 0x0000002552257220 */ /* 0x002fc80000400000 */
[----:B------:R-:W-:Y:S01]  /*26c0*/  FMUL R36, R74, R37 ;  /* 0x000000254a247220 */ /* 0x000fe20000400000 */
[----:B------:R-:W-:Y:S02]  /*26d0*/  FADD R74, R67, 1 ;  /* 0x3f800000434a7421 */ /* 0x000fe40000000000 */
[----:B------:R1:W4:Y:S01]  /*26e0*/  MUFU.RCP R84, R92 ;  /* 0x0000005c00547308 */ /* 0x0003220000001000 */
[----:B--2---:R-:W-:Y:S01]  /*26f0*/  FMUL R21, R85, R86 ;  /* 0x0000005655157220 */ /* 0x004fe20000400000 */
[----:B------:R-:W-:-:S03]  /*2700*/  F2FP.BF16.F32.PACK_AB R85, R42, R85 ;  /* 0x000000552a55723e */ /* 0x000fc600000010ff */
[----:B------:R-:W-:Y:S01]  /*2710*/  FMUL R76, R76, R21 ;  /* 0x000000154c4c7220 */ /* 0x000fe20000400000 */
[----:B------:R-:W-:Y:S02]  /*2720*/  FMUL R21, R22, UR20 ;  /* 0x0000001416157c20 */ /* 0x000fe40008400000 */
[----:B------:R2:W5:Y:S01]  /*2730*/  MUFU.RCP R87, R74 ;  /* 0x0000004a00577308 */ /* 0x0005620000001000 */
[----:B---3--:R-:W-:Y:S01]  /*2740*/  FMUL R22, R42, R93 ;  /* 0x0000005d2a167220 */ /* 0x008fe20000400000 */
[----:B------:R-:W-:Y:S01]  /*2750*/  FMUL R86, R21, -1.4426950216293334961 ;  /* 0xbfb8aa3b15567820 */ /* 0x000fe20000400000 */
[----:B------:R-:W-:Y:S01]  /*2760*/  FADD R93, R5, 1 ;  /* 0x3f800000055d7421 */ /* 0x000fe20000000000 */
[----:B------:R-:W-:Y:S01]  /*2770*/  FMUL R5, R25, -1.4426950216293334961 ;  /* 0xbfb8aa3b19057820 */ /* 0x000fe20000400000 */
[----:B------:R-:W-:Y:S01]  /*2780*/  FMUL R75, R75, R22 ;  /* 0x000000164b4b7220 */ /* 0x000fe20000400000 */
[----:B------:R-:W-:Y:S02]  /*2790*/  FMUL R22, R24, UR20 ;  /* 0x0000001418167c20 */ /* 0x000fe40008400000 */
[----:B------:R-:W3:Y:S01]  /*27a0*/  MUFU.EX2 R89, R89 ;  /* 0x0000005900597308 */ /* 0x000ee20000000800 */
[----:B-1----:R-:W-:Y:S01]  /*27b0*/  FADD R92, R64, 1 ;  /* 0x3f800000405c7421 */ /* 0x002fe20000000000 */
[----:B----4-:R-:W-:Y:S01]  /*27c0*/  FMUL R84, R83, R84 ;  /* 0x0000005453547220 */ /* 0x010fe20000400000 */
[----:B------:R-:W-:-:S03]  /*27d0*/  FMUL R64, R22, -1.4426950216293334961 ;  /* 0xbfb8aa3b16407820 */ /* 0x000fc60000400000 */
[----:B------:R-:W-:Y:S01]  /*27e0*/  FMUL R37, R73, R84 ;  /* 0x0000005449257220 */ /* 0x000fe20000400000 */
[----:B------:R-:W-:Y:S01]  /*27f0*/  FMUL R84, R20, -1.4426950216293334961 ;  /* 0xbfb8aa3b14547820 */ /* 0x000fe20000400000 */
[----:B------:R-:W1:Y:S01]  /*2800*/  MUFU.RCP R24, R92 ;  /* 0x0000005c00187308 */ /* 0x000e620000001000 */
[----:B--2---:R-:W-:Y:S01]  /*2810*/  FMUL R74, R23, UR20 ;  /* 0x00000014174a7c20 */ /* 0x004fe20008400000 */
[----:B-----5:R-:W-:Y:S01]  /*2820*/  FMUL R87, R8, R87 ;  /* 0x0000005708577220 */ /* 0x020fe20000400000 */
[----:B------:R-:W-:Y:S02]  /*2830*/  FMUL R73, R19, -1.4426950216293334961 ;  /* 0xbfb8aa3b13497820 */ /* 0x000fe40000400000 */
[----:B------:R-:W-:Y:S01]  /*2840*/  FMUL R67, R74, -1.4426950216293334961 ;  /* 0xbfb8aa3b4a437820 */ /* 0x000fe20000400000 */
[----:B------:R-:W-:Y:S02]  /*2850*/  FMUL R78, R78, R87 ;  /* 0x000000574e4e7220 */ /* 0x000fe40000400000 */
[----:B------:R1:W-:Y:S01]  /*2860*/  MUFU.EX2 R23, R86 ;  /* 0x0000005600177308 */ /* 0x0003e20000000800 */
[----:B---3--:R-:W-:-:S07]  /*2870*/  FADD R89, R89, 1 ;  /* 0x3f80000059597421 */ /* 0x008fce0000000000 */
[----:B------:R-:W2:Y:S08]  /*2880*/  MUFU.RCP R87, R93 ;  /* 0x0000005d00577308 */ /* 0x000eb00000001000 */
[----:B------:R-:W3:Y:S01]  /*2890*/  MUFU.EX2 R91, R91 ;  /* 0x0000005b005b7308 */ /* 0x000ee20000000800 */
[----:B-1----:R-:W-:-:S04]  /*28a0*/  FMUL R86, R65, R24 ;  /* 0x0000001841567220 */ /* 0x002fc80000400000 */
[----:B------:R-:W-:Y:S01]  /*28b0*/  FMUL R77, R77, R86 ;  /* 0x000000564d4d7220 */ /* 0x000fe20000400000 */
[----:B------:R-:W-:Y:S02]  /*28c0*/  FADD R86, R88, 1 ;  /* 0x3f80000058567421 */ /* 0x000fe40000000000 */
[----:B------:R-:W1:Y:S01]  /*28d0*/  MUFU.RCP R24, R90 ;  /* 0x0000005a00187308 */ /* 0x000e620000001000 */
[----:B--2---:R-:W-:-:S04]  /*28e0*/  FMUL R87, R10, R87 ;  /* 0x000000570a577220 */ /* 0x004fc80000400000 */
[----:B------:R-:W-:-:S03]  /*28f0*/  FMUL R80, R80, R87 ;  /* 0x0000005750507220 */ /* 0x000fc60000400000 */
[----:B------:R-:W2:Y:S01]  /*2900*/  MUFU.EX2 R39, R39 ;  /* 0x0000002700277308 */ /* 0x000ea20000000800 */
[----:B---3--:R-:W-:-:S07]  /*2910*/  FADD R91, R91, 1 ;  /* 0x3f8000005b5b7421 */ /* 0x008fce0000000000 */
[----:B------:R-:W3:Y:S01]  /*2920*/  MUFU.EX2 R84, R84 ;  /* 0x0000005400547308 */ /* 0x000ee20000000800 */
[----:B-1----:R-:W-:-:S04]  /*2930*/  FMUL R88, R11, R24 ;  /* 0x000000180b587220 */ /* 0x002fc80000400000 */
[----:B------:R-:W-:-:S03]  /*2940*/  FMUL R79, R79, R88 ;  /* 0x000000584f4f7220 */ /* 0x000fc60000400000 */
[----:B------:R-:W1:Y:S01]  /*2950*/  MUFU.RCP R24, R86 ;  /* 0x0000005600187308 */ /* 0x000e620000001000 */
[----:B--2---:R-:W-:-:S07]  /*2960*/  FADD R90, R39, 1 ;  /* 0x3f800000275a7421 */ /* 0x004fce0000000000 */
[----:B------:R-:W2:Y:S01]  /*2970*/  MUFU.EX2 R43, R43 ;  /* 0x0000002b002b7308 */ /* 0x000ea20000000800 */
[----:B---3--:R-:W-:Y:S01]  /*2980*/  FADD R39, R84, 1 ;  /* 0x3f80000054277421 */ /* 0x008fe20000000000 */
[----:B------:R-:W-:-:S06]  /*2990*/  FADD R84, R23, 1 ;  /* 0x3f80000017547421 */ /* 0x000fcc0000000000 */
[----:B------:R-:W3:Y:S01]  /*29a0*/  MUFU.EX2 R12, R12 ;  /* 0x0000000c000c7308 */ /* 0x000ee20000000800 */
[----:B-1----:R-:W-:Y:S01]  /*29b0*/  FMUL R24, R13, R24 ;  /* 0x000000180d187220 */ /* 0x002fe20000400000 */
[----:B------:R-:W-:-:S03]  /*29c0*/  FMUL R86, R27, -1.4426950216293334961 ;  /* 0xbfb8aa3b1b567820 */ /* 0x000fc60000400000 */
[----:B------:R-:W-:Y:S01]  /*29d0*/  FMUL R45, R45, R24 ;  /* 0x000000182d2d7220 */ /* 0x000fe20000400000 */
[----:B------:R-:W-:Y:S02]  /*29e0*/  FMUL R24, R28, UR20 ;  /* 0x000000141c187c20 */ /* 0x000fe40008400000 */
[----:B------:R-:W1:Y:S01]  /*29f0*/  MUFU.EX2 R67, R67 ;  /* 0x0000004300437308 */ /* 0x000e620000000800 */
[----:B--2---:R-:W-:Y:S01]  /*2a00*/  FADD R43, R43, 1 ;  /* 0x3f8000002b2b7421 */ /* 0x004fe20000000000 */
[----:B------:R-:W-:-:S06]  /*2a10*/  FMUL R28, R24, -1.4426950216293334961 ;  /* 0xbfb8aa3b181c7820 */ /* 0x000fcc0000400000 */
[----:B------:R-:W2:Y:S01]  /*2a20*/  MUFU.EX2 R64, R64 ;  /* 0x0000004000407308 */ /* 0x000ea20000000800 */
[----:B---3--:R-:W-:Y:S01]  /*2a30*/  FADD R87, R12, 1 ;  /* 0x3f8000000c577421 */ /* 0x008fe20000000000 */
[----:B------:R-:W-:-:S06]  /*2a40*/  FMUL R12, R26, -1.4426950216293334961 ;  /* 0xbfb8aa3b1a0c7820 */ /* 0x000fcc0000400000 */
[----:B------:R-:W3:Y:S01]  /*2a50*/  MUFU.RCP R89, R89 ;  /* 0x0000005900597308 */ /* 0x000ee20000001000 */
[----:B-1----:R-:W-:-:S07]  /*2a60*/  FADD R67, R67, 1 ;  /* 0x3f80000043437421 */ /* 0x002fce0000000000 */
[----:B------:R-:W1:Y:S01]  /*2a70*/  MUFU.EX2 R38, R38 ;  /* 0x0000002600267308 */ /* 0x000e620000000800 */
[----:B--2---:R-:W-:Y:S02]  /*2a80*/  FADD R23, R64, 1 ;  /* 0x3f80000040177421 */ /* 0x004fe40000000000 */
[----:B------:R-:W2:Y:S05]  /*2a90*/  S2R R64, SR_TID.X ;  /* 0x0000000000407919 */ /* 0x000eaa0000002100 */
[----:B------:R-:W4:Y:S01]  /*2aa0*/  MUFU.EX2 R73, R73 ;  /* 0x0000004900497308 */ /* 0x000f220000000800 */
[----:B---3--:R-:W-:Y:S01]  /*2ab0*/  FMUL R93, R4, R89 ;  /* 0x00000059045d7220 */ /* 0x008fe20000400000 */
[----:B------:R-:W-:-:S03]  /*2ac0*/  F2FP.BF16.F32.PACK_AB R4, R13, R4 ;  /* 0x000000040d04723e */ /* 0x000fc600000010ff */
[----:B------:R-:W-:-:S03]  /*2ad0*/  FMUL R44, R44, R93 ;  /* 0x0000005d2c2c7220 */ /* 0x000fc60000400000 */
[----:B------:R-:W3:Y:S01]  /*2ae0*/  MUFU.EX2 R16, R16 ;  /* 0x0000001000107308 */ /* 0x000ee20000000800 */
[----:B-1----:R-:W-:-:S07]  /*2af0*/  FADD R89, R38, 1 ;  /* 0x3f80000026597421 */ /* 0x002fce0000000000 */
[----:B------:R-:W1:Y:S01]  /*2b00*/  MUFU.RCP R92, R91 ;  /* 0x0000005b005c7308 */ /* 0x000e620000001000 */
[----:B----4-:R-:W-:-:S07]  /*2b10*/  FADD R38, R73, 1 ;  /* 0x3f80000049267421 */ /* 0x010fce0000000000 */
[----:B------:R-:W4:Y:S01]  /*2b20*/  MUFU.RCP R39, R39 ;  /* 0x0000002700277308 */ /* 0x000f220000001000 */
[----:B---3--:R-:W-:Y:S01]  /*2b30*/  FADD R88, R16, 1 ;  /* 0x3f80000010587421 */ /* 0x008fe20000000000 */
[----:B------:R-:W-:Y:S01]  /*2b40*/  FMUL R16, R29, -1.4426950216293334961 ;  /* 0xbfb8aa3b1d107820 */ /* 0x000fe20000400000 */
[----:B--2---:R-:W-:-:S05]  /*2b50*/  LEA R64, R64, UR7, 0x6 ;  /* 0x0000000740407c11 */ /* 0x004fca000f8e30ff */
[----:B------:R-:W2:Y:S01]  /*2b60*/  MUFU.RCP R90, R90 ;  /* 0x0000005a005a7308 */ /* 0x000ea20000001000 */
[----:B-1----:R-:W-:-:S04]  /*2b70*/  FMUL R92, R17, R92 ;  /* 0x0000005c115c7220 */ /* 0x002fc80000400000 */
[----:B------:R-:W-:-:S03]  /*2b80*/  FMUL R49, R49, R92 ;  /* 0x0000005c31317220 */ /* 0x000fc60000400000 */
[----:B------:R-:W1:Y:S01]  /*2b90*/  MUFU.RCP R43, R43 ;  /* 0x0000002b002b7308 */ /* 0x000e620000001000 */
[----:B----4-:R-:W-:Y:S01]  /*2ba0*/  FMUL R39, R20, R39 ;  /* 0x0000002714277220 */ /* 0x010fe20000400000 */
[----:B------:R-:W-:-:S06]  /*2bb0*/  F2FP.BF16.F32.PACK_AB R20, R19, R20 ;  /* 0x000000141314723e */ /* 0x000fcc00000010ff */
[----:B------:R-:W3:Y:S01]  /*2bc0*/  MUFU.EX2 R5, R5 ;  /* 0x0000000500057308 */ /* 0x000ee20000000800 */
[----:B--2---:R-:W-:Y:S01]  /*2bd0*/  FMUL R73, R7, R90 ;  /* 0x0000005a07497220 */ /* 0x004fe20000400000 */
[----:B------:R-:W-:-:S03]  /*2be0*/  F2FP.BF16.F32.PACK_AB R7, R18, R7 ;  /* 0x000000071207723e */ /* 0x000fc600000010ff */
[----:B------:R-:W-:-:S03]  /*2bf0*/  FMUL R50, R50, R73 ;  /* 0x0000004932327220 */ /* 0x000fc60000400000 */
[----:B------:R-:W2:Y:S01]  /*2c00*/  MUFU.EX2 R28, R28 ;  /* 0x0000001c001c7308 */ /* 0x000ea20000000800 */
[----:B-1----:R-:W-:-:S04]  /*2c10*/  FMUL R92, R18, R43 ;  /* 0x0000002b125c7220 */ /* 0x002fc80000400000 */
[----:B------:R-:W-:-:S03]  /*2c20*/  FMUL R51, R51, R92 ;  /* 0x0000005c33337220 */ /* 0x000fc60000400000 */
[----:B------:R-:W1:Y:S01]  /*2c30*/  MUFU.EX2 R12, R12 ;  /* 0x0000000c000c7308 */ /* 0x000e620000000800 */
[----:B---3--:R-:W-:-:S07]  /*2c40*/  FADD R90, R5, 1 ;  /* 0x3f800000055a7421 */ /* 0x008fce0000000000 */
[----:B------:R-:W3:Y:S01]  /*2c50*/  MUFU.RCP R67, R67 ;  /* 0x0000004300437308 */ /* 0x000ee20000001000 */
[----:B--2---:R-:W-:-:S07]  /*2c60*/  FADD R43, R28, 1 ;  /* 0x3f8000001c2b7421 */ /* 0x004fce0000000000 */
[----:B------:R-:W2:Y:S01]  /*2c70*/  MUFU.RCP R38, R38 ;  /* 0x0000002600267308 */ /* 0x000ea20000001000 */
[----:B-1----:R-:W-:Y:S01]  /*2c80*/  FADD R5, R12, 1 ;  /* 0x3f8000000c057421 */ /* 0x002fe20000000000 */
[----:B------:R-:W-:-:S06]  /*2c90*/  FMUL R12, R52, R39 ;  /* 0x00000027340c7220 */ /* 0x000fcc0000400000 */
[----:B------:R-:W1:Y:S01]  /*2ca0*/  MUFU.EX2 R86, R86 ;  /* 0x0000005600567308 */ /* 0x000e620000000800 */
[----:B---3--:R-:W-:-:S04]  /*2cb0*/  FMUL R28, R74, R67 ;  /* 0x000000434a1c7220 */ /* 0x008fc80000400000 */
[----:B------:R-:W-:-:S03]  /*2cc0*/  FMUL R55, R55, R28 ;  /* 0x0000001c37377220 */ /* 0x000fc60000400000 */
[----:B------:R-:W3:Y:S01]  /*2cd0*/  MUFU.EX2 R16, R16 ;  /* 0x0000001000107308 */ /* 0x000ee20000000800 */
[----:B--2---:R-:W-:-:S04]  /*2ce0*/  FMUL R52, R19, R38 ;  /* 0x0000002613347220 */ /* 0x004fc80000400000 */
[----:B------:R-:W-:-:S03]  /*2cf0*/  FMUL R53, R53, R52 ;  /* 0x0000003435357220 */ /* 0x000fc60000400000 */
[----:B------:R-:W2:Y:S01]  /*2d00*/  MUFU.RCP R84, R84 ;  /* 0x0000005400547308 */ /* 0x000ea20000001000 */
[----:B-1----:R-:W-:Y:S01]  /*2d10*/  FADD R38, R86, 1 ;  /* 0x3f80000056267421 */ /* 0x002fe20000000000 */
[----:B------:R-:W-:-:S06]  /*2d20*/  F2FP.BF16.F32.PACK_AB R12, R53, R12 ;  /* 0x0000000c350c723e */ /* 0x000fcc00000010ff */
[----:B------:R-:W1:Y:S01]  /*2d30*/  MUFU.RCP R87, R87 ;  /* 0x0000005700577308 */ /* 0x000e620000001000 */
[----:B---3--:R-:W-:Y:S01]  /*2d40*/  FADD R28, R16, 1 ;  /* 0x3f800000101c7421 */ /* 0x008fe20000000000 */
[----:B------:R-:W-:Y:S01]  /*2d50*/  FMUL R16, R32, UR20 ;  /* 0x0000001420107c20 */ /* 0x000fe20008400000 */
[----:B------:R-:W-:-:S04]  /*2d60*/  IADD3 R32, PT, PT, R64, 0x400, RZ ;  /* 0x0000040040207810 */ /* 0x000fc80007ffe0ff */
[----:B------:R-:W-:Y:S01]  /*2d70*/  SHF.R.U32.HI R67, RZ, 0x3, R32 ;  /* 0x00000003ff437819 */ /* 0x000fe20000011620 */
[----:B------:R-:W3:Y:S01]  /*2d80*/  MUFU.RCP R88, R88 ;  /* 0x0000005800587308 */ /* 0x000ee20000001000 */
[----:B--2---:R-:W-:Y:S01]  /*2d90*/  FMUL R39, R21, R84 ;  /* 0x0000005415277220 */ /* 0x004fe20000400000 */
[----:B------:R-:W-:Y:S02]  /*2da0*/  F2FP.BF16.F32.PACK_AB R21, R74, R21 ;  /* 0x000000154a15723e */ /* 0x000fe400000010ff */
[----:B------:R-:W-:Y:S01]  /*2db0*/  LOP3.LUT R32, R32, 0x30, R67, 0x78, !PT ;  /* 0x0000003020207812 */ /* 0x000fe200078e7843 */
[----:B------:R-:W-:Y:S01]  /*2dc0*/  FMUL R54, R54, R39 ;  /* 0x0000002736367220 */ /* 0x000fe20000400000 */
[----:B------:R-:W-:Y:S02]  /*2dd0*/  FMUL R39, R33, UR20 ;  /* 0x0000001421277c20 */ /* 0x000fe40008400000 */
[----:B------:R-:W2:Y:S01]  /*2de0*/  MUFU.RCP R23, R23 ;  /* 0x0000001700177308 */ /* 0x000ea20000001000 */
[----:B-1----:R-:W-:Y:S01]  /*2df0*/  FMUL R87, R14, R87 ;  /* 0x000000570e577220 */ /* 0x002fe20000400000 */
[----:B------:R-:W-:Y:S01]  /*2e00*/  FMUL R33, R39, -1.4426950216293334961 ;  /* 0xbfb8aa3b27217820 */ /* 0x000fe20000400000 */
[----:B------:R-:W-:-:S02]  /*2e10*/  F2FP.BF16.F32.PACK_AB R13, R55, R54 ;  /* 0x00000036370d723e */ /* 0x000fc400000010ff */
[----:B------:R-:W-:Y:S01]  /*2e20*/  FMUL R46, R46, R87 ;  /* 0x000000572e2e7220 */ /* 0x000fe20000400000 */
[----:B------:R-:W-:Y:S02]  /*2e30*/  FMUL R87, R30, -1.4426950216293334961 ;  /* 0xbfb8aa3b1e577820 */ /* 0x000fe40000400000 */
[----:B------:R-:W1:Y:S01]  /*2e40*/  MUFU.RCP R5, R5 ;  /* 0x0000000500057308 */ /* 0x000e620000001000 */
[----:B---3--:R-:W-:-:S04]  /*2e50*/  FMUL R88, R15, R88 ;  /* 0x000000580f587220 */ /* 0x008fc80000400000 */
[----:B------:R-:W-:Y:S01]  /*2e60*/  FMUL R47, R47, R88 ;  /* 0x000000582f2f7220 */ /* 0x000fe20000400000 */
[----:B------:R-:W-:Y:S02]  /*2e70*/  FMUL R88, R31, -1.4426950216293334961 ;  /* 0xbfb8aa3b1f587820 */ /* 0x000fe40000400000 */
[----:B------:R-:W3:Y:S01]  /*2e80*/  MUFU.RCP R38, R38 ;  /* 0x0000002600267308 */ /* 0x000ee20000001000 */
[----:B--2---:R-:W-:Y:S01]  /*2e90*/  FMUL R23, R22, R23 ;  /* 0x0000001716177220 */ /* 0x004fe20000400000 */
[----:B------:R-:W-:-:S03]  /*2ea0*/  F2FP.BF16.F32.PACK_AB R22, R25, R22 ;  /* 0x000000161916723e */ /* 0x000fc600000010ff */
[----:B------:R-:W-:Y:S01]  /*2eb0*/  FMUL R56, R56, R23 ;  /* 0x0000001738387220 */ /* 0x000fe20000400000 */
[----:B------:R-:W-:Y:S02]  /*2ec0*/  FMUL R23, R16, -1.4426950216293334961 ;  /* 0xbfb8aa3b10177820 */ /* 0x000fe40000400000 */
[----:B------:R-:W2:Y:S01]  /*2ed0*/  MUFU.RCP R28, R28 ;  /* 0x0000001c001c7308 */ /* 0x000ea20000001000 */
[----:B-1----:R-:W-:-:S04]  /*2ee0*/  FMUL R67, R26, R5 ;  /* 0x000000051a437220 */ /* 0x002fc80000400000 */
[----:B------:R-:W-:-:S03]  /*2ef0*/  FMUL R58, R58, R67 ;  /* 0x000000433a3a7220 */ /* 0x000fc60000400000 */
[----:B------:R1:W-:Y:S01]  /*2f00*/  MUFU.EX2 R5, R33 ;  /* 0x0000002100057308 */ /* 0x0003e20000000800 */
[----:B---3--:R-:W-:Y:S01]  /*2f10*/  FMUL R52, R27, R38 ;  /* 0x000000261b347220 */ /* 0x008fe20000400000 */
[----:B------:R-:W-:-:S03]  /*2f20*/  FMUL R38, R34, UR20 ;  /* 0x0000001422267c20 */ /* 0x000fc60008400000 */
[----:B------:R-:W-:Y:S01]  /*2f30*/  FMUL R59, R59, R52 ;  /* 0x000000343b3b7220 */ /* 0x000fe20000400000 */
[----:B------:R-:W-:Y:S02]  /*2f40*/  FMUL R52, R38, -1.4426950216293334961 ;  /* 0xbfb8aa3b26347820 */ /* 0x000fe40000400000 */
[----:B------:R-:W3:Y:S01]  /*2f50*/  MUFU.EX2 R87, R87 ;  /* 0x0000005700577308 */ /* 0x000ee20000000800 */
[----:B--2---:R-:W-:Y:S01]  /*2f60*/  FMUL R34, R29, R28 ;  /* 0x0000001c1d227220 */ /* 0x004fe20000400000 */
[----:B------:R-:W-:-:S03]  /*2f70*/  IADD3 R28, PT, PT, R64, 0x410, RZ ;  /* 0x00000410401c7810 */ /* 0x000fc60007ffe0ff */
[----:B------:R-:W-:Y:S01]  /*2f80*/  FMUL R61, R61, R34 ;  /* 0x000000223d3d7220 */ /* 0x000fe20000400000 */
[----:B------:R-:W-:Y:S02]  /*2f90*/  SHF.R.U32.HI R67, RZ, 0x3, R28 ;  /* 0x00000003ff437819 */ /* 0x000fe4000001161c */
[----:B------:R-:W2:Y:S01]  /*2fa0*/  MUFU.EX2 R88, R88 ;  /* 0x0000005800587308 */ /* 0x000ea20000000800 */
[C---:B-1----:R-:W-:Y:S02]  /*2fb0*/  IADD3 R33, PT, PT, R64.reuse, 0x420, RZ ;  /* 0x0000042040217810 */ /* 0x042fe40007ffe0ff */
[----:B------:R-:W-:Y:S02]  /*2fc0*/  IADD3 R64, PT, PT, R64, 0x430, RZ ;  /* 0x0000043040407810 */ /* 0x000fe40007ffe0ff */
[----:B------:R-:W-:Y:S02]  /*2fd0*/  SHF.R.U32.HI R84, RZ, 0x3, R33 ;  /* 0x00000003ff547819 */ /* 0x000fe40000011621 */
[----:B------:R-:W-:Y:S01]  /*2fe0*/  LOP3.LUT R28, R28, 0x30, R67, 0x78, !PT ;  /* 0x000000301c1c7812 */ /* 0x000fe200078e7843 */
[----:B------:R-:W1:Y:S01]  /*2ff0*/  MUFU.EX2 R23, R23 ;  /* 0x0000001700177308 */ /* 0x000e620000000800 */
[----:B------:R-:W-:Y:S01]  /*3000*/  LOP3.LUT R84, R33, 0x30, R84, 0x78, !PT ;  /* 0x0000003021547812 */ /* 0x000fe200078e7854 */
[----:B---3--:R-:W-:Y:S01]  /*3010*/  FADD R67, R87, 1 ;  /* 0x3f80000057437421 */ /* 0x008fe20000000000 */
[----:B------:R-:W-:-:S02]  /*3020*/  SHF.R.U32.HI R33, RZ, 0x3, R64 ;  /* 0x00000003ff217819 */ /* 0x000fc40000011640 */
[C---:B------:R-:W-:Y:S02]  /*3030*/  LEA R34, R81.reuse, R32, 0xd ;  /* 0x0000002051227211 */ /* 0x040fe400078e68ff */
[----:B------:R-:W-:Y:S01]  /*3040*/  LOP3.LUT R86, R64, 0x30, R33, 0x78, !PT ;  /* 0x0000003040567812 */ /* 0x000fe200078e7821 */
[----:B------:R-:W3:Y:S01]  /*3050*/  MUFU.EX2 R52, R52 ;  /* 0x0000003400347308 */ /* 0x000ee20000000800 */
[C---:B------:R-:W-:Y:S01]  /*3060*/  LEA R33, R81.reuse, R28, 0xd ;  /* 0x0000001c51217211 */ /* 0x040fe200078e68ff */
[----:B--2---:R-:W-:Y:S01]  /*3070*/  FADD R64, R88, 1 ;  /* 0x3f80000058407421 */ /* 0x004fe20000000000 */
[C---:B------:R-:W-:Y:S02]  /*3080*/  LEA R32, R81.reuse, R84, 0xd ;  /* 0x0000005451207211 */ /* 0x040fe400078e68ff */
[C---:B------:R-:W-:Y:S02]  /*3090*/  LEA R28, R81.reuse, R86, 0xd ;  /* 0x00000056511c7211 */ /* 0x040fe400078e68ff */
[----:B------:R-:W-:Y:S01]  /*30a0*/  LEA R81, R81, R69, 0xe ;  /* 0x0000004551517211 */ /* 0x000fe200078e70ff */
[----:B------:R-:W2:Y:S01]  /*30b0*/  MUFU.RCP R43, R43 ;  /* 0x0000002b002b7308 */ /* 0x000ea20000001000 */
[----:B------:R-:W-:Y:S01]  /*30c0*/  F2FP.BF16.F32.PACK_AB R87, R11, R10 ;  /* 0x0000000a0b57723e */ /* 0x000fe200000010ff */
[----:B-1----:R-:W-:Y:S01]  /*30d0*/  FADD R23, R23, 1 ;  /* 0x3f80000017177421 */ /* 0x002fe20000000000 */
[----:B------:R-:W-:-:S02]  /*30e0*/  IADD3 R11, PT, PT, R81, 0x40, RZ ;  /* 0x00000040510b7810 */ /* 0x000fc40007ffe0ff */
[----:B------:R-:W-:Y:S02]  /*30f0*/  F2FP.BF16.F32.PACK_AB R86, R65, R8 ;  /* 0x000000084156723e */ /* 0x000fe400000010ff */
[----:B------:R-:W-:Y:S01]  /*3100*/  SHF.R.U32.HI R10, RZ, 0x3, R11 ;  /* 0x00000003ff0a7819 */ /* 0x000fe2000001160b */
[----:B------:R-:W1:Y:S01]  /*3110*/  MUFU.RCP R89, R89 ;  /* 0x0000005900597308 */ /* 0x000e620000001000 */
[----:B---3--:R-:W-:Y:S01]  /*3120*/  FADD R65, R52, 1 ;  /* 0x3f80000034417421 */ /* 0x008fe20000000000 */
[----:B------:R-:W-:Y:S01]  /*3130*/  FADD R52, R5, 1 ;  /* 0x3f80000005347421 */ /* 0x000fe20000000000 */
[----:B------:R-:W-:Y:S02]  /*3140*/  LOP3.LUT R11, R11, 0x70, R10, 0x78, !PT ;  /* 0x000000700b0b7812 */ /* 0x000fe400078e780a */
[C---:B------:R-:W-:Y:S02]  /*3150*/  IADD3 R10, PT, PT, R81.reuse, 0x60, RZ ;  /* 0x00000060510a7810 */ /* 0x040fe40007ffe0ff */
[C---:B------:R-:W-:Y:S01]  /*3160*/  IADD3 R42, PT, PT, R81.reuse, 0x70, RZ ;  /* 0x00000070512a7810 */ /* 0x040fe20007ffe0ff */
[----:B------:R-:W3:Y:S01]  /*3170*/  MUFU.RCP R64, R64 ;  /* 0x0000004000407308 */ /* 0x000ee20000001000 */
[----:B------:R-:W-:Y:S01]  /*3180*/  SHF.R.U32.HI R5, RZ, 0x3, R10 ;  /* 0x00000003ff057819 */ /* 0x000fe2000001160a */
[----:B--2---:R-:W-:Y:S01]  /*3190*/  FMUL R43, R24, R43 ;  /* 0x0000002b182b7220 */ /* 0x004fe20000400000 */
[----:B------:R-:W-:-:S02]  /*31a0*/  IADD3 R8, PT, PT, R81, 0x50, RZ ;  /* 0x0000005051087810 */ /* 0x000fc40007ffe0ff */
[----:B------:R-:W-:Y:S01]  /*31b0*/  LOP3.LUT R10, R10, 0x70, R5, 0x78, !PT ;  /* 0x000000700a0a7812 */ /* 0x000fe200078e7805 */
[----:B------:R-:W-:Y:S01]  /*31c0*/  FMUL R60, R60, R43 ;  /* 0x0000002b3c3c7220 */ /* 0x000fe20000400000 */
[----:B------:R-:W-:Y:S01]  /*31d0*/  SHF.R.U32.HI R5, RZ, 0x3, R42 ;  /* 0x00000003ff057819 */ /* 0x000fe2000001162a */
[----:B------:R-:W2:Y:S01]  /*31e0*/  MUFU.RCP R23, R23 ;  /* 0x0000001700177308 */ /* 0x000ea20000001000 */
[----:B------:R-:W-:Y:S01]  /*31f0*/  SHF.R.U32.HI R73, RZ, 0x3, R8 ;  /* 0x00000003ff497819 */ /* 0x000fe20000011608 */
[----:B-1----:R-:W-:Y:S01]  /*3200*/  FMUL R89, R6, R89 ;  /* 0x0000005906597220 */ /* 0x002fe20000400000 */
[----:B------:R-:W-:Y:S01]  /*3210*/  FMUL R43, R35, -1.4426950216293334961 ;  /* 0xbfb8aa3b232b7820 */ /* 0x000fe20000400000 */
[----:B------:R-:W-:Y:S02]  /*3220*/  LOP3.LUT R42, R42, 0x70, R5, 0x78, !PT ;  /* 0x000000702a2a7812 */ /* 0x000fe400078e7805 */
[----:B------:R-:W-:Y:S01]  /*3230*/  F2FP.BF16.F32.PACK_AB R84, R83, R82 ;  /* 0x000000525354723e */ /* 0x000fe200000010ff */
[----:B------:R-:W-:Y:S01]  /*3240*/  FMUL R48, R48, R89 ;  /* 0x0000005930307220 */ /* 0x000fe20000400000 */
[----:B------:R-:W1:Y:S01]  /*3250*/  MUFU.RCP R90, R90 ;  /* 0x0000005a005a7308 */ /* 0x000e620000001000 */
[----:B---3--:R-:W-:Y:S01]  /*3260*/  FMUL R88, R31, R64 ;  /* 0x000000401f587220 */ /* 0x008fe20000400000 */
[----:B------:R-:W-:Y:S01]  /*3270*/  LOP3.LUT R8, R8, 0x70, R73, 0x78, !PT ;  /* 0x0000007008087812 */ /* 0x000fe200078e7849 */
[----:B------:R3:W-:Y:S01]  /*3280*/  STS.128 [R11], R84 ;  /* 0x000000540b007388 */ /* 0x0007e20000000c00 */
[----:B------:R-:W-:Y:S01]  /*3290*/  F2FP.BF16.F32.PACK_AB R6, R17, R6 ;  /* 0x000000061106723e */ /* 0x000fe200000010ff */
[----:B------:R-:W-:Y:S01]  /*32a0*/  FMUL R63, R63, R88 ;  /* 0x000000583f3f7220 */ /* 0x000fe20000400000 */
[----:B------:R-:W-:-:S02]  /*32b0*/  F2FP.BF16.F32.PACK_AB R5, R15, R14 ;  /* 0x0000000e0f05723e */ /* 0x000fc400000010ff */
[----:B------:R-:W-:Y:S01]  /*32c0*/  F2FP.BF16.F32.PACK_AB R24, R29, R24 ;  /* 0x000000181d18723e */ /* 0x000fe200000010ff */
[----:B--2---:R-:W-:Y:S01]  /*32d0*/  FMUL R64, R16, R23 ;  /* 0x0000001710407220 */ /* 0x004fe20000400000 */
[----:B------:R-:W-:Y:S01]  /*32e0*/  F2FP.BF16.F32.PACK_AB R23, R27, R26 ;  /* 0x0000001a1b17723e */ /* 0x000fe200000010ff */
[----:B------:R-:W2:Y:S01]  /*32f0*/  MUFU.EX2 R43, R43 ;  /* 0x0000002b002b7308 */ /* 0x000ea20000000800 */
[----:B------:R-:W-:Y:S01]  /*3300*/  F2FP.BF16.F32.PACK_AB R27, R35, R38 ;  /* 0x00000026231b723e */ /* 0x000fe200000010ff */
[----:B------:R-:W-:Y:S01]  /*3310*/  STS.128 [R8], R4 ;  /* 0x0000000408007388 */ /* 0x000fe20000000c00 */
[----:B------:R-:W-:Y:S01]  /*3320*/  F2FP.BF16.F32.PACK_AB R26, R39, R16 ;  /* 0x00000010271a723e */ /* 0x000fe200000010ff */
[----:B------:R-:W-:Y:S01]  /*3330*/  FMUL R9, R9, R64 ;  /* 0x0000004009097220 */ /* 0x000fe20000400000 */
[----:B------:R-:W-:Y:S01]  /*3340*/  F2FP.BF16.F32.PACK_AB R16, R61, R60 ;  /* 0x0000003c3d10723e */ /* 0x000fe200000010ff */
[----:B-1----:R-:W-:Y:S01]  /*3350*/  FMUL R90, R25, R90 ;  /* 0x0000005a195a7220 */ /* 0x002fe20000400000 */
[----:B------:R-:W-:Y:S01]  /*3360*/  F2FP.BF16.F32.PACK_AB R25, R31, R30 ;  /* 0x0000001e1f19723e */ /* 0x000fe200000010ff */
[----:B------:R1:W-:Y:S01]  /*3370*/  STS.128 [R10], R20 ;  /* 0x000000140a007388 */ /* 0x0003e20000000c00 */
[----:B------:R-:W3:Y:S01]  /*3380*/  MUFU.RCP R52, R52 ;  /* 0x0000003400347308 */ /* 0x000ee20000001000 */
[----:B------:R-:W-:Y:S01]  /*3390*/  FMUL R57, R57, R90 ;  /* 0x0000005a39397220 */ /* 0x000fe20000400000 */
[----:B------:R-:W-:Y:S01]  /*33a0*/  F2FP.BF16.F32.PACK_AB R15, R59, R58 ;  /* 0x0000003a3b0f723e */ /* 0x000fe200000010ff */
[----:B------:R4:W-:Y:S03]  /*33b0*/  STS.128 [R42], R24 ;  /* 0x000000182a007388 */ /* 0x0009e60000000c00 */
[----:B------:R-:W-:Y:S01]  /*33c0*/  F2FP.BF16.F32.PACK_AB R14, R57, R56 ;  /* 0x00000038390e723e */ /* 0x000fe200000010ff */
[----:B------:R5:W-:Y:S06]  /*33d0*/  MEMBAR.ALL.CTA ;  /* 0x0000000000007992 */ /* 0x000bec0000008000 */
[----:B-----5:R-:W5:Y:S01]  /*33e0*/  FENCE.VIEW.ASYNC.S ;  /* 0x00000000000073c6 */ /* 0x020f620000000000 */
[----:B--2---:R-:W-:Y:S01]  /*33f0*/  FADD R43, R43, 1 ;  /* 0x3f8000002b2b7421 */ /* 0x004fe20000000000 */
[----:B------:R-:W2:Y:S08]  /*3400*/  MUFU.RCP R67, R67 ;  /* 0x0000004300437308 */ /* 0x000eb00000001000 */
[----:B------:R-:W4:Y:S01]  /*3410*/  MUFU.RCP R65, R65 ;  /* 0x0000004100417308 */ /* 0x000f220000001000 */
[----:B---3--:R-:W-:-:S04]  /*3420*/  FMUL R11, R39, R52 ;  /* 0x00000034270b7220 */ /* 0x008fc80000400000 */
[----:B------:R-:W-:Y:S01]  /*3430*/  FMUL R18, R40, R11 ;  /* 0x0000000b28127220 */ /* 0x000fe20000400000 */
[----:B------:R-:W-:Y:S02]  /*3440*/  F2FP.BF16.F32.PACK_AB R11, R51, R50 ;  /* 0x00000032330b723e */ /* 0x000fe400000010ff */
[----:B------:R-:W3:Y:S01]  /*3450*/  MUFU.RCP R82, R43 ;  /* 0x0000002b00527308 */ /* 0x000ee20000001000 */
[----:B--2---:R-:W-:Y:S01]  /*3460*/  FMUL R67, R30, R67 ;  /* 0x000000431e437220 */ /* 0x004fe20000400000 */
[----:B------:R-:W-:Y:S02]  /*3470*/  F2FP.BF16.F32.PACK_AB R18, R18, R9 ;  /* 0x000000091212723e */ /* 0x000fe400000010ff */
[----:B------:R-:W-:Y:S01]  /*3480*/  F2FP.BF16.F32.PACK_AB R9, R47, R46 ;  /* 0x0000002e2f09723e */ /* 0x000fe200000010ff */
[----:B------:R-:W-:Y:S01]  /*3490*/  FMUL R62, R62, R67 ;  /* 0x000000433e3e7220 */ /* 0x000fe20000400000 */
[----:B-1----:R-:W-:Y:S02]  /*34a0*/  F2FP.BF16.F32.PACK_AB R10, R49, R48 ;  /* 0x00000030310a723e */ /* 0x002fe400000010ff */
[----:B------:R-:W-:Y:S01]  /*34b0*/  F2FP.BF16.F32.PACK_AB R8, R45, R44 ;  /* 0x0000002c2d08723e */ /* 0x000fe200000010ff */
[----:B----4-:R-:W-:Y:S01]  /*34c0*/  FMUL R65, R38, R65 ;  /* 0x0000004126417220 */ /* 0x010fe20000400000 */
[----:B------:R-:W-:-:S02]  /*34d0*/  F2FP.BF16.F32.PACK_AB R17, R63, R62 ;  /* 0x0000003e3f11723e */ /* 0x000fc400000010ff */
[----:B------:R-:W-:Y:S01]  /*34e0*/  F2FP.BF16.F32.PACK_AB R7, R79, R80 ;  /* 0x000000504f07723e */ /* 0x000fe200000010ff */
[----:B------:R-:W-:Y:S01]  /*34f0*/  FMUL R66, R66, R65 ;  /* 0x0000004142427220 */ /* 0x000fe20000400000 */
[----:B------:R-:W-:Y:S02]  /*3500*/  F2FP.BF16.F32.PACK_AB R6, R77, R78 ;  /* 0x0000004e4d06723e */ /* 0x000fe400000010ff */
[----:B------:R-:W-:Y:S01]  /*3510*/  F2FP.BF16.F32.PACK_AB R5, R75, R76 ;  /* 0x0000004c4b05723e */ /* 0x000fe200000010ff */
[----:B---3--:R-:W-:Y:S01]  /*3520*/  FMUL R82, R35, R82 ;  /* 0x0000005223527220 */ /* 0x008fe20000400000 */
[----:B------:R-:W-:-:S03]  /*3530*/  F2FP.BF16.F32.PACK_AB R4, R37, R36 ;  /* 0x000000242504723e */ /* 0x000fc600000010ff */
[----:B------:R-:W-:-:S05]  /*3540*/  FMUL R19, R41, R82 ;  /* 0x0000005229137220 */ /* 0x000fca0000400000 */
[----:B------:R-:W-:Y:S01]  /*3550*/  F2FP.BF16.F32.PACK_AB R19, R19, R66 ;  /* 0x000000421313723e */ /* 0x000fe200000010ff */
[----:B-----5:R-:W-:Y:S06]  /*3560*/  BAR.SYNC.DEFER_BLOCKING 0x1, 0x80 ;  /* 0x0042000000007b1d */ /* 0x020fec0000010000 */
[----:B------:R-:W-:Y:S05]  /*3570*/  BRA.U !UP4, `(.L_x_24) ;  /* 0x000000010c0c7547 */ /* 0x000fea000b800000 */
[----:B------:R1:W-:Y:S01]  /*3580*/  UTMASTG.2D [UR8], [UR30], desc[URZ] ;  /* 0x0000ff081e0073b5 */ /* 0x0003e20008009000 */
[----:B------:R0:W-:Y:S01]  /*3590*/  UTMACMDFLUSH ;  /* 0x00000000000079b7 */ /* 0x0001e20000000000 */
[----:B-1----:R-:W-:-:S04]  /*35a0*/  DEPBAR.LE SB0, 0x3 ;  /* 0x000080c00000791a */ /* 0x002fc80000000000 */
.L_x_24:
[----:B------:R-:W-:Y:S06]  /*35b0*/  BAR.SYNC.DEFER_BLOCKING 0x1, 0x80 ;  /* 0x0042000000007b1d */ /* 0x000fec0000010000 */
[----:B------:R1:W-:Y:S04]  /*35c0*/  STS.128 [R34], R4 ;  /* 0x0000000422007388 */ /* 0x0003e80000000c00 */
[----:B------:R1:W-:Y:S04]  /*35d0*/  STS.128 [R33], R8 ;  /* 0x0000000821007388 */ /* 0x0003e80000000c00 */
[----:B------:R1:W-:Y:S04]  /*35e0*/  STS.128 [R32], R12 ;  /* 0x0000000c20007388 */ /* 0x0003e80000000c00 */
[----:B------:R1:W-:Y:S01]  /*35f0*/  STS.128 [R28], R16 ;  /* 0x000000101c007388 */ /* 0x0003e20000000c00 */
[----:B------:R2:W-:Y:S06]  /*3600*/  MEMBAR.ALL.CTA ;  /* 0x0000000000007992 */ /* 0x0005ec0000008000 */
[----:B--2---:R-:W2:Y:S02]  /*3610*/  FENCE.VIEW.ASYNC.S ;  /* 0x00000000000073c6 */ /* 0x004ea40000000000 */
[----:B--2---:R-:W-:Y:S06]  /*3620*/  BAR.SYNC.DEFER_BLOCKING 0x1, 0x80 ;  /* 0x0042000000007b1d */ /* 0x004fec0000010000 */
[----:B------:R-:W-:Y:S05]  /*3630*/  BRA.U !UP4, `(.L_x_25) ;  /* 0x000000010c1c7547 */ /* 0x000fea000b800000 */
[----:B------:R-:W-:Y:S01]  /*3640*/  USHF.L.U32 UR4, UR4, 0xc, URZ ;  /* 0x0000000c04047899 */ /* 0x000fe200080006ff */
[----:B------:R-:W-:-:S03]  /*3650*/  UMOV UR6, UR10 ;  /* 0x0000000a00067c82 */ /* 0x000fc60008000000 */
[----:B------:R-:W-:-:S04]  /*3660*/  UIADD3 UR4, UPT, UPT, UR7, UR4, UR4 ;  /* 0x0000000407047290 */ /* 0x000fc8000fffe004 */
[----:B------:R-:W-:-:S09]  /*3670*/  UIADD3 UR4, UPT, UPT, UR4, 0x400, URZ ;  /* 0x0000040004047890 */ /* 0x000fd2000fffe0ff */
[----:B------:R2:W-:Y:S01]  /*3680*/  UTMASTG.2D [UR4], [UR28], desc[URZ] ;  /* 0x0000ff041c0073b5 */ /* 0x0005e20008009000 */
[----:B------:R0:W-:Y:S01]  /*3690*/  UTMACMDFLUSH ;  /* 0x00000000000079b7 */ /* 0x0001e20000000000 */
[----:B--2---:R-:W-:-:S04]  /*36a0*/  DEPBAR.LE SB0, 0x3 ;  /* 0x000080c00000791a */ /* 0x004fc80000000000 */
.L_x_25:
[----:B------:R-:W-:Y:S01]  /*36b0*/  BAR.SYNC.DEFER_BLOCKING 0x1, 0x80 ;  /* 0x0042000000007b1d */ /* 0x000fe20000010000 */
[----:B------:R-:W-:Y:S01]  /*36c0*/  UISETP.GE.U32.AND UP0, UPT, UR26, 0x6, UPT ;  /* 0x000000061a00788c */ /* 0x000fe2000bf06070 */
[----:B------:R-:W-:Y:S01]  /*36d0*/  IADD3 R70, PT, PT, R70, 0x40, RZ ;  /* 0x0000004046467810 */ /* 0x000fe20007ffe0ff */
[----:B------:R-:W-:Y:S02]  /*36e0*/  UIADD3 UR4, UPT, UPT, UR26, 0x2, URZ ;  /* 0x000000021a047890 */ /* 0x000fe4000fffe0ff */
[----:B------:R-:W-:Y:S02]  /*36f0*/  UIADD3 UR27, UPT, UPT, UR27, 0x1, URZ ;  /* 0x000000011b1b7890 */ /* 0x000fe4000fffe0ff */
[----:B------:R-:W-:Y:S02]  /*3700*/  UIADD3 UR5, UPT, UPT, UR5, 0x20, URZ ;  /* 0x0000002005057890 */ /* 0x000fe4000fffe0ff */
[----:B------:R-:W-:Y:S02]  /*3710*/  UIADD3 UR9, UPT, UPT, UR9, 0x40, URZ ;  /* 0x0000004009097890 */ /* 0x000fe4000fffe0ff */
[----:B------:R-:W-:Y:S01]  /*3720*/  UIADD3 UR8, UPT, UPT, UR8, 0x4000, URZ ;  /* 0x0000400008087890 */ /* 0x000fe2000fffe0ff */
[----:B------:R-:W-:Y:S01]  /*3730*/  UMOV UR26, UR4 ;  /* 0x00000004001a7c82 */ /* 0x000fe20008000000 */
[----:B------:R-:W-:Y:S10]  /*3740*/  BRA.U !UP0, `(.L_x_26) ;  /* 0xffffffe508ec7547 */ /* 0x000ff4000b83ffff */
[----:B------:R-:W-:Y:S01]  /*3750*/  NOP ;  /* 0x0000000000007918 */ /* 0x000fe20000000000 */
[----:B------:R-:W2:Y:S01]  /*3760*/  LDCU UR9, c[0x0][0x370] ;  /* 0x00006e00ff0977ac */ /* 0x000ea20008000800 */
[----:B------:R-:W-:Y:S01]  /*3770*/  LOP3.LUT R71, R71, 0x1, RZ, 0x3c, !PT ;  /* 0x0000000147477812 */ /* 0x000fe200078e3cff */
[----:B------:R-:W2:Y:S01]  /*3780*/  LDCU UR8, c[0x0][0x374] ;  /* 0x00006e80ff0877ac */ /* 0x000ea20008000800 */
[----:B------:R-:W3:Y:S01]  /*3790*/  LDCU UR6, c[0x0][0x378] ;  /* 0x00006f00ff0677ac */ /* 0x000ee20008000800 */
[----:B------:R-:W4:Y:S01]  /*37a0*/  LDCU.64 UR4, c[0x0][0x6c0] ;  /* 0x0000d800ff0477ac */ /* 0x000f220008000a00 */
[----:B------:R-:W-:Y:S01]  /*37b0*/  ELECT P0, URZ, PT ;  /* 0x0000000000ff782f */ /* 0x000fe20003800000 */
[----:B------:R-:W-:Y:S02]  /*37c0*/  UIADD3 UR17, UPT, UPT, UR17, 0x1, URZ ;  /* 0x0000000111117890 */ /* 0x000fe4000fffe0ff */
[----:B--2---:R-:W-:-:S04]  /*37d0*/  UIMAD UR8, UR9, UR8, URZ ;  /* 0x00000008090872a4 */ /* 0x004fc8000f8e02ff */
[----:B---3--:R-:W-:-:S06]  /*37e0*/  UIMAD UR18, UR8, UR6, UR18 ;  /* 0x00000006081272a4 */ /* 0x008fcc000f8e0212 */
[----:B------:R-:W-:Y:S01]  /*37f0*/  @P0 IMAD.MOV.U32 R0, RZ, RZ, 0x1 ;  /* 0x00000001ff000424 */ /* 0x000fe200078e00ff */
[----:B----4-:R-:W-:Y:S01]  /*3800*/  UIMAD.WIDE.U32 UR8, UR18, UR5, URZ ;  /* 0x00000005120872a5 */ /* 0x010fe2000f8e00ff */
[----:B------:R-:W2:Y:S02]  /*3810*/  LDCU UR5, c[0x0][0x6d0] ;  /* 0x0000da00ff0577ac */ /* 0x000ea40008000800 */
[----:B------:R5:W-:Y:S01]  /*3820*/  @P0 SYNCS.ARRIVE.TRANS64.ART0 RZ, [UR7+0x28], R0 ;  /* 0x00002800ffff09a7 */ /* 0x000be20008500007 */
[----:B------:R-:W-:Y:S02]  /*3830*/  UIADD3 UR6, UPT, UPT, UR18, -UR9, URZ ;  /* 0x8000000912067290 */ /* 0x000fe4000fffe0ff */
[----:B------:R-:W-:Y:S02]  /*3840*/  UISETP.GE.AND UP0, UPT, UR18, 0x200, UPT ;  /* 0x000002001200788c */ /* 0x000fe4000bf06270 */
[----:B------:R-:W-:-:S04]  /*3850*/  USHF.R.U32.HI UR6, URZ, UR23, UR6 ;  /* 0x00000017ff067299 */ /* 0x000fc80008011606 */
[----:B------:R-:W-:-:S04]  /*3860*/  UIADD3 UR6, UPT, UPT, UR9, UR6, URZ ;  /* 0x0000000609067290 */ /* 0x000fc8000fffe0ff */
[----:B------:R-:W-:-:S04]  /*3870*/  USHF.R.U32.HI UR10, URZ, UR22, UR6 ;  /* 0x00000016ff0a7299 */ /* 0x000fc80008011606 */
[----:B------:R-:W-:-:S04]  /*3880*/  UIADD3 UR10, UPT, UPT, -UR10, URZ, URZ ;  /* 0x000000ff0a0a7290 */ /* 0x000fc8000fffe1ff */
[----:B------:R-:W-:-:S04]  /*3890*/  UIMAD UR10, UR4, UR10, UR18 ;  /* 0x0000000a040a72a4 */ /* 0x000fc8000f8e0212 */
[----:B--2---:R-:W-:Y:S01]  /*38a0*/  UIMAD.WIDE.U32 UR8, UR10, UR5, URZ ;  /* 0x000000050a0872a5 */ /* 0x004fe2000f8e00ff */
[----:B------:R-:W2:Y:S03]  /*38b0*/  LDCU.64 UR4, c[0x0][0x6d8] ;  /* 0x0000db00ff0477ac */ /* 0x000ea60008000a00 */
[----:B------:R-:W-:-:S04]  /*38c0*/  UIADD3 UR6, UPT, UPT, UR10, -UR9, URZ ;  /* 0x800000090a067290 */ /* 0x000fc8000fffe0ff */
[----:B------:R-:W-:-:S04]  /*38d0*/  USHF.R.U32.HI UR6, URZ, UR21, UR6 ;  /* 0x00000015ff067299 */ /* 0x000fc80008011606 */
[----:B------:R-:W-:-:S04]  /*38e0*/  UIADD3 UR6, UPT, UPT, UR9, UR6, URZ ;  /* 0x0000000609067290 */ /* 0x000fc8000fffe0ff */
[----:B------:R-:W-:-:S04]  /*38f0*/  USHF.R.U32.HI UR6, URZ, UR15, UR6 ;  /* 0x0000000fff067299 */ /* 0x000fc80008011606 */
[----:B--2---:R-:W-:Y:S01]  /*3900*/  UIMAD.WIDE.U32 UR8, UR6, UR5, URZ ;  /* 0x00000005060872a5 */ /* 0x004fe2000f8e00ff */
[----:B------:R-:W2:Y:S03]  /*3910*/  LDCU UR5, c[0x0][0x6cc] ;  /* 0x0000d980ff0577ac */ /* 0x000ea60008000800 */
[----:B------:R-:W-:Y:S02]  /*3920*/  UIADD3 UR8, UPT, UPT, UR6, -UR9, URZ ;  /* 0x8000000906087290 */ /* 0x000fe4000fffe0ff */
[----:B------:R-:W-:Y:S02]  /*3930*/  UIADD3 UR7, UPT, UPT, -UR6, URZ, URZ ;  /* 0x000000ff06077290 */ /* 0x000fe4000fffe1ff */
[----:B------:R-:W-:-:S04]  /*3940*/  USHF.R.U32.HI UR8, URZ, UR14, UR8 ;  /* 0x0000000eff087299 */ /* 0x000fc80008011608 */
[----:B------:R-:W-:-:S04]  /*3950*/  UIADD3 UR8, UPT, UPT, UR9, UR8, URZ ;  /* 0x0000000809087290 */ /* 0x000fc8000fffe0ff */
[----:B------:R-:W-:Y:S02]  /*3960*/  USHF.R.U32.HI UR8, URZ, UR13, UR8 ;  /* 0x0000000dff087299 */ /* 0x000fe40008011608 */
[----:B--2---:R-:W-:Y:S02]  /*3970*/  UIMAD UR10, UR5, UR7, UR10 ;  /* 0x00000007050a72a4 */ /* 0x004fe4000f8e020a */
[----:B------:R-:W-:-:S04]  /*3980*/  UIADD3 UR8, UPT, UPT, -UR8, URZ, URZ ;  /* 0x000000ff08087290 */ /* 0x000fc8000fffe1ff */
[----:B------:R-:W-:Y:S01]  /*3990*/  UIMAD UR4, UR4, UR8, UR6 ;  /* 0x00000008040472a4 */ /* 0x000fe2000f8e0206 */
[----:B-----5:R-:W-:Y:S11]  /*39a0*/  BRA.U !UP0, `(.L_x_27) ;  /* 0xffffffe108d07547 */ /* 0x020ff6000b83ffff */
.L_x_22:
[----:B------:R-:W-:Y:S05]  /*39b0*/  BRA.U !UP4, `(.L_x_28) ;  /* 0x000000010c187547 */ /* 0x000fea000b800000 */
[----:B------:R-:W-:Y:S01]  /*39c0*/  ELECT P0, URZ, PT ;  /* 0x0000000000ff782f */ /* 0x000fe20003800000 */
[----:B-1----:R-:W-:Y:S01]  /*39d0*/  HFMA2 R0, -RZ, RZ, 0, 5.9604644775390625e-08 ;  /* 0x00000001ff007431 */ /* 0x002fe200000001ff */
[----:B------:R-:W-:Y:S01]  /*39e0*/  UMOV UR4, 0x40 ;  /* 0x0000004000047882 */ /* 0x000fe20000000000 */
[----:B------:R-:W-:Y:S01]  /*39f0*/  UVIRTCOUNT.DEALLOC.SMPOOL 0x80 ;  /* 0x000000800000784c */ /* 0x000fe20000000000 */
[----:B------:R-:W-:-:S09]  /*3a00*/  ULEA UR4, UR12, UR4, 0x18 ;  /* 0x000000040c047291 */ /* 0x000fd2000f8ec0ff */
[----:B------:R5:W-:Y:S03]  /*3a10*/  @P0 STS.U8 [UR4], R0 ;  /* 0x00000000ff000988 */ /* 0x000be60008000004 */
.L_x_28:
[----:B------:R-:W-:Y:S06]  /*3a20*/  BAR.SYNC.DEFER_BLOCKING 0x1, 0x80 ;  /* 0x0042000000007b1d */ /* 0x000fec0000010000 */
[----:B------:R-:W-:Y:S05]  /*3a30*/  BRA.U !UP4, `(.L_x_29) ;  /* 0x000000010c9c7547 */ /* 0x000fea000b800000 */
[----:B------:R-:W-:Y:S01]  /*3a40*/  NOP ;  /* 0x0000000000007918 */ /* 0x000fe20000000000 */
[----:B------:R-:W-:Y:S01]  /*3a50*/  UMOV UR4, 0x50 ;  /* 0x0000005000047882 */ /* 0x000fe20000000000 */
[----:B-12---:R-:W-:Y:S01]  /*3a60*/  LOP3.LUT R4, R72, 0xffff, RZ, 0xc0, !PT ;  /* 0x0000ffff48047812 */ /* 0x006fe200078ec0ff */
[----:B------:R-:W-:Y:S01]  /*3a70*/  ULEA UR12, UR12, UR4, 0x18 ;  /* 0x000000040c0c7291 */ /* 0x000fe2000f8ec0ff */
[----:B------:R-:W-:Y:S02]  /*3a80*/  IMAD.MOV.U32 R3, RZ, RZ, 0xffff ;  /* 0x0000ffffff037424 */ /* 0x000fe400078e00ff */
[----:B------:R-:W-:Y:S01]  /*3a90*/  SHF.R.U32.HI R4, RZ, 0x5, R4 ;  /* 0x00000005ff047819 */ /* 0x000fe20000011604 */
[----:B------:R-:W-:-:S03]  /*3aa0*/  IMAD.MOV.U32 R2, RZ, RZ, 0x1 ;  /* 0x00000001ff027424 */ /* 0x000fc600078e00ff */
[----:B------:R-:W-:Y:S01]  /*3ab0*/  SHF.L.U32 R3, R3, R4, RZ ;  /* 0x0000000403037219 */ /* 0x000fe200000006ff */
[----:B------:R-:W-:Y:S01]  /*3ac0*/  VIADD R5, R4, 0x10 ;  /* 0x0000001004057836 */ /* 0x000fe20000000000 */
[----:B-----5:R-:W1:Y:S04]  /*3ad0*/  LDS R0, [UR12] ;  /* 0x0000000cff007984 */ /* 0x020e680008000800 */
[----:B------:R-:W-:-:S04]  /*3ae0*/  SHF.L.U32 R2, R2, R5, RZ ;  /* 0x0000000502027219 */ /* 0x000fc800000006ff */
[----:B------:R-:W-:-:S04]  /*3af0*/  LOP3.LUT R5, R2, R3, RZ, 0xfc, !PT ;  /* 0x0000000302057212 */ /* 0x000fc800078efcff */
[C---:B------:R-:W-:Y:S02]  /*3b00*/  LOP3.LUT R3, R5.reuse, 0xffff, RZ, 0xc0, !PT ;  /* 0x0000ffff05037812 */ /* 0x040fe400078ec0ff */
[----:B-1----:R-:W-:-:S04]  /*3b10*/  LOP3.LUT R2, R5, 0xffff, R0, 0x80, !PT ;  /* 0x0000ffff05027812 */ /* 0x002fc800078e8000 */
[----:B------:R-:W-:-:S13]  /*3b20*/  ISETP.NE.AND P0, PT, R2, R3, PT ;  /* 0x000000030200720c */ /* 0x000fda0003f05270 */
[----:B------:R-:W-:Y:S05]  /*3b30*/  @P0 BRA `(.L_x_30) ;  /* 0x0000000000500947 */ /* 0x000fea0003800000 */
[----:B------:R-:W-:Y:S02]  /*3b40*/  SHF.R.U32.HI R0, RZ, 0x10, R0 ;  /* 0x00000010ff007819 */ /* 0x000fe40000011600 */
[----:B------:R-:W-:-:S04]  /*3b50*/  SHF.R.U32.HI R3, RZ, 0x10, R5 ;  /* 0x00000010ff037819 */ /* 0x000fc80000011605 */
[----:B------:R-:W-:-:S04]  /*3b60*/  LOP3.LUT R0, R0, R3, RZ, 0xc0, !PT ;  /* 0x0000000300007212 */ /* 0x000fc800078ec0ff */
[----:B------:R-:W-:-:S13]  /*3b70*/  ISETP.NE.AND P0, PT, R0, R3, PT ;  /* 0x000000030000720c */ /* 0x000fda0003f05270 */
[----:B------:R-:W-:Y:S05]  /*3b80*/  @P0 BRA `(.L_x_31) ;  /* 0x0000000000300947 */ /* 0x000fea0003800000 */
[----:B------:R-:W-:Y:S01]  /*3b90*/  R2UR UR6, R5 ;  /* 0x00000000050672ca */ /* 0x000fe200000e0000 */
[----:B------:R-:W1:Y:S01]  /*3ba0*/  S2R R2, SR_LANEID ;  /* 0x0000000000027919 */ /* 0x000e620000000000 */
[----:B------:R-:W-:Y:S02]  /*3bb0*/  VOTEU.ANY UR5, UPT, PT ;  /* 0x0000000000057886 */ /* 0x000fe400038e0100 */
[----:B------:R-:W-:-:S09]  /*3bc0*/  UFLO.U32 UR5, UR5 ;  /* 0x00000005000572bd */ /* 0x000fd200080e0000 */
[----:B------:R-:W-:-:S06]  /*3bd0*/  ULOP3.LUT UR6, URZ, UR6, URZ, 0x33, !UPT ;  /* 0x00000006ff067292 */ /* 0x000fcc000f8e33ff */
[----:B------:R-:W-:-:S04]  /*3be0*/  IMAD.U32 R0, RZ, RZ, UR6 ;  /* 0x00000006ff007e24 */ /* 0x000fc8000f8e00ff */
[----:B------:R-:W2:Y:S02]  /*3bf0*/  REDUX UR4, R0 ;  /* 0x00000000000473c4 */ /* 0x000ea40000000000 */
[----:B------:R5:W-:Y:S01]  /*3c00*/  UTCATOMSWS.AND URZ, UR6 ;  /* 0x0000000600ff79e3 */ /* 0x000be20008000000 */
[----:B-1----:R-:W-:Y:S01]  /*3c10*/  ISETP.EQ.U32.AND P0, PT, R2, UR5, PT ;  /* 0x0000000502007c0c */ /* 0x002fe2000bf02070 */
[----:B--2---:R-:W-:-:S12]  /*3c20*/  IMAD.U32 R2, RZ, RZ, UR4 ;  /* 0x00000004ff027e24 */ /* 0x004fd8000f8e00ff */
[----:B------:R5:W-:Y:S01]  /*3c30*/  @P0 ATOMS.AND RZ, [UR12], R2 ;  /* 0x00000002ffff098c */ /* 0x000be2000a80000c */
[----:B------:R-:W-:Y:S05]  /*3c40*/  BRA `(.L_x_32) ;  /* 0x0000000000147947 */ /* 0x000fea0003800000 */
.L_x_31:
[----:B------:R-:W-:Y:S02]  /*3c50*/  MOV R2, 0x3c70 ;  /* 0x00003c7000027802 */ /* 0x000fe40000000f00 */
[----:B---34-:R-:W-:Y:S05]  /*3c60*/  CALL.REL.NOINC `($__internal_0_$__cuda_sm10x_tcgen05_guardrail_trap_col_being_dealloced_not_returned_by_alloc) ;  /* 0x0000000000d07944 */ /* 0x018fea0003c00000 */
[----:B------:R-:W-:Y:S05]  /*3c70*/  BRA `(.L_x_32) ;  /* 0x0000000000087947 */ /* 0x000fea0003800000 */
.L_x_30:
[----:B------:R-:W-:Y:S02]  /*3c80*/  MOV R2, 0x3ca0 ;  /* 0x00003ca000027802 */ /* 0x000fe40000000f00 */
[----:B---34-:R-:W-:Y:S05]  /*3c90*/  CALL.REL.NOINC `($__internal_2_$__cuda_sm10x_tcgen05_guardrail_trap_unallocated_columns_being_dealloced) ;  /* 0x0000000000dc7944 */ /* 0x018fea0003c00000 */
.L_x_32:
[----:B------:R-:W-:Y:S01]  /*3ca0*/  NOP ;  /* 0x0000000000007918 */ /* 0x000fe20000000000 */
.L_x_29:
[----:B------:R-:W-:-:S04]  /*3cb0*/  DEPBAR.LE SB0, 0x0 ;  /* 0x000080000000791a */ /* 0x000fc80000000000 */
[----:B------:R-:W-:-:S04]  /*3cc0*/  DEPBAR.LE SB0, 0x0 ;  /* 0x000080000000791a */ /* 0x000fc80000000000 */
[----:B-----5:R-:W-:Y:S05]  /*3cd0*/  EXIT ;  /* 0x000000000000794d */ /* 0x020fea0003800000 */
.L_x_5:
[----:B------:R-:W-:Y:S02]  /*3ce0*/  MOV R6, UR4 ;  /* 0x0000000400067c02 */ /* 0x000fe40008000f00 */
[----:B------:R-:W-:Y:S02]  /*3cf0*/  MOV R7, UR4 ;  /* 0x0000000400077c02 */ /* 0x000fe40008000f00 */
[----:B------:R-:W-:-:S07]  /*3d00*/  MOV R0, UR25 ;  /* 0x0000001900007c02 */ /* 0x000fce0008000f00 */
.L_x_33:
[----:B-1----:R1:W2:Y:S02]  /*3d10*/  SYNCS.PHASECHK.TRANS64.TRYWAIT P0, [R0+URZ+0x10], R7 ;  /* 0x00001007000075a7 */ /* 0x0022a400080011ff */
[----:B--2---:R-:W-:Y:S05]  /*3d20*/  @!P0 NANOSLEEP.SYNCS 0x989680 ;  /* 0x009896800000895d */ /* 0x004fea0003900000 */
[----:B------:R-:W2:Y:S02]  /*3d30*/  @!P0 SYNCS.PHASECHK.TRANS64 P0, [R0+URZ+0x10], R7 ;  /* 0x00001007000085a7 */ /* 0x000ea400080010ff */
[----:B--2---:R-:W-:Y:S05]  /*3d40*/  @!P0 BRA `(.L_x_33) ;  /* 0xfffffffc00f08947 */ /* 0x004fea000383ffff */
[----:B------:R-:W-:Y:S05]  /*3d50*/  BRA `(.L_x_4) ;  /* 0xffffffc800f87947 */ /* 0x000fea000383ffff */
.L_x_8:
[----:B------:R-:W-:Y:S02]  /*3d60*/  MOV R2, UR6 ;  /* 0x0000000600027c02 */ /* 0x000fe40008000f00 */
[----:B------:R-:W-:Y:S02]  /*3d70*/  MOV R3, UR6 ;  /* 0x0000000600037c02 */ /* 0x000fe40008000f00 */
[----:B------:R-:W-:-:S07]  /*3d80*/  MOV R0, UR4 ;  /* 0x0000000400007c02 */ /* 0x000fce0008000f00 */
.L_x_34:
[----:B-1----:R1:W2:Y:S02]  /*3d90*/  SYNCS.PHASECHK.TRANS64.TRYWAIT P0, [R0+URZ+0x10], R3 ;  /* 0x00001003000075a7 */ /* 0x0022a400080011ff */
[----:B--2---:R-:W-:Y:S05]  /*3da0*/  @!P0 NANOSLEEP.SYNCS 0x989680 ;  /* 0x009896800000895d */ /* 0x004fea0003900000 */
[----:B------:R-:W2:Y:S02]  /*3db0*/  @!P0 SYNCS.PHASECHK.TRANS64 P0, [R0+URZ+0x10], R3 ;  /* 0x00001003000085a7 */ /* 0x000ea400080010ff */
[----:B--2---:R-:W-:Y:S05]  /*3dc0*/  @!P0 BRA `(.L_x_34) ;  /* 0xfffffffc00f08947 */ /* 0x004fea000383ffff */
[----:B------:R-:W-:Y:S05]  /*3dd0*/  BRA `(.L_x_35) ;  /* 0xffffffcc00d07947 */ /* 0x000fea000383ffff */
.L_x_11:
[----:B------:R-:W-:Y:S02]  /*3de0*/  MOV R0, UR12 ;  /* 0x0000000c00007c02 */ /* 0x000fe40008000f00 */
[-C--:B------:R-:W-:Y:S02]  /*3df0*/  MOV R6, R2.reuse ;  /* 0x0000000200067202 */ /* 0x080fe40000000f00 */
[----:B------:R-:W-:-:S07]  /*3e00*/  MOV R7, R2 ;  /* 0x0000000200077202 */ /* 0x000fce0000000f00 */
.L_x_36:
[----:B-1----:R1:W2:Y:S02]  /*3e10*/  SYNCS.PHASECHK.TRANS64.TRYWAIT P0, [R0+URZ+0x28], R7 ;  /* 0x00002807000075a7 */ /* 0x0022a400080011ff */
[----:B--2---:R-:W-:Y:S05]  /*3e20*/  @!P0 NANOSLEEP.SYNCS 0x989680 ;  /* 0x009896800000895d */ /* 0x004fea0003900000 */
[----:B------:R-:W2:Y:S02]  /*3e30*/  @!P0 SYNCS.PHASECHK.TRANS64 P0, [R0+URZ+0x28], R7 ;  /* 0x00002807000085a7 */ /* 0x000ea400080010ff */
[----:B--2---:R-:W-:Y:S05]  /*3e40*/  @!P0 BRA `(.L_x_36) ;  /* 0xfffffffc00f08947 */ /* 0x004fea000383ffff */
[----:B------:R-:W-:Y:S05]  /*3e50*/  BRA `(.L_x_37) ;  /* 0xffffffd400047947 */ /* 0x000fea000383ffff */
.L_x_13:
[----:B------:R-:W-:Y:S02]  /*3e60*/  MOV R6, UR26 ;  /* 0x0000001a00067c02 */ /* 0x000fe40008000f00 */
[----:B------:R-:W-:Y:S02]  /*3e70*/  MOV R7, UR26 ;  /* 0x0000001a00077c02 */ /* 0x000fe40008000f00 */
[----:B------:R-:W-:Y:S07]  /*3e80*/  MOV R0, UR17 ;  /* 0x0000001100007c02 */ /* 0x000fee0008000f00 */
.L_x_38:
[----:B-1----:R1:W2:Y:S02]  /*3e90*/  SYNCS.PHASECHK.TRANS64.TRYWAIT P1, [R0+URZ], R7 ;  /* 0x00000007000075a7 */ /* 0x0022a400080211ff */
[----:B--2---:R-:W-:Y:S05]  /*3ea0*/  @!P1 NANOSLEEP.SYNCS 0x989680 ;  /* 0x009896800000995d */ /* 0x004fea0003900000 */
[----:B------:R-:W2:Y:S02]  /*3eb0*/  @!P1 SYNCS.PHASECHK.TRANS64 P1, [R0+URZ], R7 ;  /* 0x00000007000095a7 */ /* 0x000ea400080210ff */
[----:B--2---:R-:W-:Y:S05]  /*3ec0*/  @!P1 BRA `(.L_x_38) ;  /* 0xfffffffc00f09947 */ /* 0x004fea000383ffff */
[----:B------:R-:W-:Y:S05]  /*3ed0*/  BRA `(.L_x_12) ;  /* 0xffffffd400807947 */ /* 0x000fea000383ffff */
.L_x_16:
[----:B------:R-:W-:-:S07]  /*3ee0*/  MOV R3, R2 ;  /* 0x0000000200037202 */ /* 0x000fce0000000f00 */
.L_x_39:
[----:B-1----:R1:W2:Y:S02]  /*3ef0*/  SYNCS.PHASECHK.TRANS64.TRYWAIT P0, [R5+URZ+0x28], R3 ;  /* 0x00002803050075a7 */ /* 0x0022a400080011ff */
[----:B--2---:R-:W-:Y:S05]  /*3f00*/  @!P0 NANOSLEEP.SYNCS 0x989680 ;  /* 0x009896800000895d */ /* 0x004fea0003900000 */
[----:B------:R-:W2:Y:S02]  /*3f10*/  @!P0 SYNCS.PHASECHK.TRANS64 P0, [R5+URZ+0x28], R3 ;  /* 0x00002803050085a7 */ /* 0x000ea400080010ff */
[----:B--2---:R-:W-:Y:S05]  /*3f20*/  @!P0 BRA `(.L_x_39) ;  /* 0xfffffffc00f08947 */ /* 0x004fea000383ffff */
[----:B------:R-:W-:Y:S05]  /*3f30*/  BRA `(.L_x_9) ;  /* 0xffffffd800087947 */ /* 0x000fea000383ffff */
.L_x_23:
[----:B------:R-:W-:Y:S02]  /*3f40*/  MOV R0, UR11 ;  /* 0x0000000b00007c02 */ /* 0x000fe40008000f00 */
[----:B------:R-:W-:-:S07]  /*3f50*/  MOV R3, R2 ;  /* 0x0000000200037202 */ /* 0x000fce0000000f00 */
.L_x_40:
[----:B-1----:R1:W3:Y:S02]  /*3f60*/  SYNCS.PHASECHK.TRANS64.TRYWAIT P0, [R0+URZ+0x20], R3 ;  /* 0x00002003000075a7 */ /* 0x0022e400080011ff */
[----:B---3--:R-:W-:Y:S05]  /*3f70*/  @!P0 NANOSLEEP.SYNCS 0x989680 ;  /* 0x009896800000895d */ /* 0x008fea0003900000 */
[----:B------:R-:W3:Y:S02]  /*3f80*/  @!P0 SYNCS.PHASECHK.TRANS64 P0, [R0+URZ+0x20], R3 ;  /* 0x00002003000085a7 */ /* 0x000ee400080010ff */
[----:B---3--:R-:W-:Y:S05]  /*3f90*/  @!P0 BRA `(.L_x_40) ;  /* 0xfffffffc00f08947 */ /* 0x008fea000383ffff */
[----:B------:R-:W-:Y:S05]  /*3fa0*/  BRA `(.L_x_41) ;  /* 0xffffffdc00687947 */ /* 0x000fea000383ffff */
        .weak           $__internal_0_$__cuda_sm10x_tcgen05_guardrail_trap_col_being_dealloced_not_returned_by_alloc
        .type           $__internal_0_$__cuda_sm10x_tcgen05_guardrail_trap_col_being_dealloced_not_returned_by_alloc,@function
        .size           $__internal_0_$__cuda_sm10x_tcgen05_guardrail_trap_col_being_dealloced_not_returned_by_alloc,($__internal_1_$__cuda_sm10x_tcgen05_guardrail_trap_phase_invalid_during_alloc - $__internal_0_$__cuda_sm10x_tcgen05_guardrail_trap_col_being_dealloced_not_returned_by_alloc)
$__internal_0_$__cuda_sm10x_tcgen05_guardrail_trap_col_being_dealloced_not_returned_by_alloc:
[----:B------:R-:W-:Y:S05]  /*3fb0*/  BPT.TRAP 0x1 ;  /* 0x000000040000795c */ /* 0x000fea0000300000 */
[----:B------:R-:W-:-:S04]  /*3fc0*/  HFMA2 R3, -RZ, RZ, 0, 0 ;  /* 0x00000000ff037431 */ /* 0x000fc800000001ff */
[----:B------:R-:W-:Y:S05]  /*3fd0*/  RET.REL.NODEC R2 `(kernel_cutlass_kernel_cudnngemm_swigludense_blockscaled_gemm_persistent_swiglu_interleaved_quantSm100BlockScaledPersistentDenseGemmKernel_object_at__TiledMMA_ThrLayoutVMNK11110000_Permuta_0) ;  /* 0xffffffc002087950 */ /* 0x000fea0003c3ffff */
        .weak           $__internal_1_$__cuda_sm10x_tcgen05_guardrail_trap_phase_invalid_during_alloc
        .type           $__internal_1_$__cuda_sm10x_tcgen05_guardrail_trap_phase_invalid_during_alloc,@function
        .size           $__internal_1_$__cuda_sm10x_tcgen05_guardrail_trap_phase_invalid_during_alloc,($__internal_2_$__cuda_sm10x_tcgen05_guardrail_trap_unallocated_columns_being_dealloced - $__internal_1_$__cuda_sm10x_tcgen05_guardrail_trap_phase_invalid_during_alloc)
$__internal_1_$__cuda_sm10x_tcgen05_guardrail_trap_phase_invalid_during_alloc:
[----:B------:R-:W-:Y:S05]  /*3fe0*/  BPT.TRAP 0x1 ;  /* 0x000000040000795c */ /* 0x000fea0000300000 */
[----:B------:R-:W-:-:S04]  /*3ff0*/  MOV R3, 0x0 ;  /* 0x0000000000037802 */ /* 0x000fc80000000f00 */
[----:B------:R-:W-:Y:S05]  /*4000*/  RET.REL.NODEC R2 `(kernel_cutlass_kernel_cudnngemm_swigludense_blockscaled_gemm_persistent_swiglu_interleaved_quantSm100BlockScaledPersistentDenseGemmKernel_object_at__TiledMMA_ThrLayoutVMNK11110000_Permuta_0) ;  /* 0xffffffbc02fc7950 */ /* 0x000fea0003c3ffff */
        .weak           $__internal_2_$__cuda_sm10x_tcgen05_guardrail_trap_unallocated_columns_being_dealloced
        .type           $__internal_2_$__cuda_sm10x_tcgen05_guardrail_trap_unallocated_columns_being_dealloced,@function
        .size           $__internal_2_$__cuda_sm10x_tcgen05_guardrail_trap_unallocated_columns_being_dealloced,(.L_x_45 - $__internal_2_$__cuda_sm10x_tcgen05_guardrail_trap_unallocated_columns_being_dealloced)
$__internal_2_$__cuda_sm10x_tcgen05_guardrail_trap_unallocated_columns_being_dealloced:
[----:B------:R-:W-:Y:S05]  /*4010*/  BPT.TRAP 0x1 ;  /* 0x000000040000795c */ /* 0x000fea0000300000 */
[----:B------:R-:W-:-:S04]  /*4020*/  HFMA2 R3, -RZ, RZ, 0, 0 ;  /* 0x00000000ff037431 */ /* 0x000fc800000001ff */
[----:B------:R-:W-:Y:S05]  /*4030*/  RET.REL.NODEC R2 `(kernel_cutlass_kernel_cudnngemm_swigludense_blockscaled_gemm_persistent_swiglu_interleaved_quantSm100BlockScaledPersistentDenseGemmKernel_object_at__TiledMMA_ThrLayoutVMNK11110000_Permuta_0) ;  /* 0xffffffbc02f07950 */ /* 0x000fea0003c3ffff */
.L_x_42:
[----:B------:R-:W-:-:S00]  /*4040*/  BRA `(.L_x_42) ;  /* 0xfffffffc00fc7947 */ /* 0x000fc0000383ffff */
[----:B------:R-:W-:-:S00]  /*4050*/  NOP ;  /* 0x0000000000007918 */ /* 0x000fc00000000000 */
        /* <DEDUP_REMOVED lines=10> */
.L_x_45:


//--------------------- .nv.shared.kernel_cutlass_kernel_cudnngemm_swigludense_blockscaled_gemm_persistent_swiglu_interleaved_quantSm100BlockScaledPersistentDenseGemmKernel_object_at__TiledMMA_ThrLayoutVMNK11110000_Permuta_0 --------------------------
	.section	.nv.shared.kernel_cutlass_kernel_cudnngemm_swigludense_blockscaled_gemm_persistent_swiglu_interleaved_quantSm100BlockScaledPersistentDenseGemmKernel_object_at__TiledMMA_ThrLayoutVMNK11110000_Permuta_0,"aw",@nobits
	.sectionflags	@""
	.align	1024
	.zero		1024


//--------------------- .nv.shared.reserved.0     --------------------------
	.section	.nv.shared.reserved.0,"aw",@nobits
	.align	8
	.weak		__nv_reservedSMEM_offset_0_alias
	.size		__nv_reservedSMEM_offset_0_alias, 0, 64
	.other		__nv_reservedSMEM_offset_0_alias,@"STO_CUDA_RESERVED_SHARED STV_DEFAULT"
__nv_reservedSMEM_offset_0_alias:
	.zero		0
.nv.shared.reserved.0:
	.zero		64
	.weak		__nv_reservedSMEM_allocation_phase
	.type		__nv_reservedSMEM_allocation_phase,@object
	.size		__nv_reservedSMEM_allocation_phase,(.L_0 - __nv_reservedSMEM_allocation_phase)
__nv_reservedSMEM_allocation_phase:
	.zero		1
.L_0:
	.zero		7
	.weak		__nv_reservedSMEM_devtool_atexit_pc
	.type		__nv_reservedSMEM_devtool_atexit_pc,@object
	.size		__nv_reservedSMEM_devtool_atexit_pc,(__nv_reservedSMEM_allocation_mask - __nv_reservedSMEM_devtool_atexit_pc)
__nv_reservedSMEM_devtool_atexit_pc:
	.zero		8
	.weak		__nv_reservedSMEM_allocation_mask
	.type		__nv_reservedSMEM_allocation_mask,@object
	.size		__nv_reservedSMEM_allocation_mask,(.L_2 - __nv_reservedSMEM_allocation_mask)
__nv_reservedSMEM_allocation_mask:
	.zero		4
.L_2:


//--------------------- .nv.constant0.kernel_cutlass_kernel_cudnngemm_swigludense_blockscaled_gemm_persistent_swiglu_interleaved_quantSm100BlockScaledPersistentDenseGemmKernel_object_at__TiledMMA_ThrLayoutVMNK11110000_Permuta_0 --------------------------
	.section	.nv.constant0.kernel_cutlass_kernel_cudnngemm_swigludense_blockscaled_gemm_persistent_swiglu_interleaved_quantSm100BlockScaledPersistentDenseGemmKernel_object_at__TiledMMA_ThrLayoutVMNK11110000_Permuta_0,"a",@progbits
	.sectionflags	@""
	.align	4
.nv.constant0.kernel_cutlass_kernel_cudnngemm_swigludense_blockscaled_gemm_persistent_swiglu_interleaved_quantSm100BlockScaledPersistentDenseGemmKernel_object_at__TiledMMA_ThrLayoutVMNK11110000_Permuta_0:
	.zero		1768


//--------------------- SYMBOLS --------------------------

	.type		.nv.reservedSmem.offset0,@object
	.size		.nv.reservedSmem.offset0,0x4
	.type		.nv.reservedSmem.cap,@object
	.size		.nv.reservedSmem.cap,0x4
